//
// Generated by NVIDIA NVVM Compiler
//
// Compiler Build ID: CL-36424714
// Cuda compilation tools, release 13.0, V13.0.88
// Based on NVVM 20.0.0
//

.version 9.0
.target sm_100
.address_size 64

	// .globl	_Z9sumKernelPKdPdi

.visible .entry _Z9sumKernelPKdPdi(
	.param .u64 .ptr .align 1 _Z9sumKernelPKdPdi_param_0,
	.param .u64 .ptr .align 1 _Z9sumKernelPKdPdi_param_1,
	.param .u32 _Z9sumKernelPKdPdi_param_2
)
{
	.reg .pred 	%p<8>;
	.reg .b32 	%r<31>;
	.reg .b64 	%rd<15>;
	.reg .b64 	%fd<25>;

	ld.param.u64 	%rd3, [_Z9sumKernelPKdPdi_param_0];
	ld.param.u64 	%rd2, [_Z9sumKernelPKdPdi_param_1];
	ld.param.u32 	%r12, [_Z9sumKernelPKdPdi_param_2];
	cvta.to.global.u64 	%rd1, %rd3;
	mov.u32 	%r13, %ctaid.x;
	mov.u32 	%r14, %ntid.x;
	mov.u32 	%r15, %tid.x;
	mad.lo.s32 	%r1, %r13, %r14, %r15;
	mov.u32 	%r16, %nctaid.x;
	mul.lo.s32 	%r2, %r16, %r14;
	setp.ge.s32 	%p1, %r1, %r12;
	mov.f64 	%fd24, 0d0000000000000000;
	@%p1 bra 	$L__BB0_7;
	add.s32 	%r17, %r1, %r2;
	max.s32 	%r18, %r12, %r17;
	setp.lt.s32 	%p2, %r17, %r12;
	selp.u32 	%r19, 1, 0, %p2;
	add.s32 	%r20, %r17, %r19;
	sub.s32 	%r21, %r18, %r20;
	div.u32 	%r22, %r21, %r2;
	add.s32 	%r3, %r22, %r19;
	and.b32  	%r23, %r3, 3;
	setp.eq.s32 	%p3, %r23, 3;
	mov.f64 	%fd24, 0d0000000000000000;
	mov.u32 	%r29, %r1;
	@%p3 bra 	$L__BB0_4;
	add.s32 	%r24, %r3, 1;
	and.b32  	%r25, %r24, 3;
	neg.s32 	%r27, %r25;
	mov.f64 	%fd24, 0d0000000000000000;
	mov.u32 	%r29, %r1;
$L__BB0_3:
	.pragma "nounroll";
	mul.wide.s32 	%rd4, %r29, 8;
	add.s64 	%rd5, %rd1, %rd4;
	ld.global.f64 	%fd12, [%rd5];
	add.f64 	%fd24, %fd24, %fd12;
	add.s32 	%r29, %r29, %r2;
	add.s32 	%r27, %r27, 1;
	setp.ne.s32 	%p4, %r27, 0;
	@%p4 bra 	$L__BB0_3;
$L__BB0_4:
	setp.lt.u32 	%p5, %r3, 3;
	@%p5 bra 	$L__BB0_7;
	mul.wide.s32 	%rd8, %r2, 8;
	shl.b32 	%r26, %r2, 2;
$L__BB0_6:
	mul.wide.s32 	%rd6, %r29, 8;
	add.s64 	%rd7, %rd1, %rd6;
	ld.global.f64 	%fd13, [%rd7];
	add.f64 	%fd14, %fd24, %fd13;
	add.s64 	%rd9, %rd7, %rd8;
	ld.global.f64 	%fd15, [%rd9];
	add.f64 	%fd16, %fd14, %fd15;
	add.s64 	%rd10, %rd9, %rd8;
	ld.global.f64 	%fd17, [%rd10];
	add.f64 	%fd18, %fd16, %fd17;
	add.s64 	%rd11, %rd10, %rd8;
	ld.global.f64 	%fd19, [%rd11];
	add.f64 	%fd24, %fd18, %fd19;
	add.s32 	%r29, %r26, %r29;
	setp.lt.s32 	%p6, %r29, %r12;
	@%p6 bra 	$L__BB0_6;
$L__BB0_7:
	setp.ge.s32 	%p7, %r1, %r2;
	@%p7 bra 	$L__BB0_9;
	cvta.to.global.u64 	%rd12, %rd2;
	mul.wide.s32 	%rd13, %r1, 8;
	add.s64 	%rd14, %rd12, %rd13;
	st.global.f64 	[%rd14], %fd24;
$L__BB0_9:
	ret;

}
	// .globl	_Z15movingAvgKernelPKdPdii
.visible .entry _Z15movingAvgKernelPKdPdii(
	.param .u64 .ptr .align 1 _Z15movingAvgKernelPKdPdii_param_0,
	.param .u64 .ptr .align 1 _Z15movingAvgKernelPKdPdii_param_1,
	.param .u32 _Z15movingAvgKernelPKdPdii_param_2,
	.param .u32 _Z15movingAvgKernelPKdPdii_param_3
)
{
	.reg .pred 	%p<13>;
	.reg .b32 	%r<46>;
	.reg .b64 	%rd<16>;
	.reg .b64 	%fd<85>;

	ld.param.u64 	%rd4, [_Z15movingAvgKernelPKdPdii_param_0];
	ld.param.u64 	%rd3, [_Z15movingAvgKernelPKdPdii_param_1];
	ld.param.u32 	%r30, [_Z15movingAvgKernelPKdPdii_param_2];
	ld.param.u32 	%r29, [_Z15movingAvgKernelPKdPdii_param_3];
	cvta.to.global.u64 	%rd1, %rd4;
	mov.u32 	%r31, %ctaid.x;
	mov.u32 	%r32, %ntid.x;
	mul.lo.s32 	%r1, %r31, %r32;
	mov.u32 	%r2, %tid.x;
	add.s32 	%r3, %r1, %r2;
	setp.ge.s32 	%p1, %r3, %r30;
	add.s32 	%r4, %r29, -1;
	setp.lt.s32 	%p2, %r3, %r4;
	or.pred  	%p3, %p1, %p2;
	@%p3 bra 	$L__BB1_16;
	sub.s32 	%r42, %r3, %r4;
	setp.lt.s32 	%p4, %r29, 1;
	mov.f64 	%fd84, 0d0000000000000000;
	@%p4 bra 	$L__BB1_15;
	max.s32 	%r33, %r42, %r3;
	add.s32 	%r34, %r29, %r33;
	sub.s32 	%r6, %r34, %r3;
	and.b32  	%r7, %r6, 15;
	sub.s32 	%r35, %r1, %r34;
	add.s32 	%r36, %r35, %r2;
	setp.gt.u32 	%p5, %r36, -16;
	mov.f64 	%fd84, 0d0000000000000000;
	@%p5 bra 	$L__BB1_6;
	sub.s32 	%r39, %r3, %r29;
	and.b32  	%r37, %r6, -16;
	neg.s32 	%r38, %r37;
	add.s64 	%rd2, %rd1, 64;
	mov.f64 	%fd84, 0d0000000000000000;
$L__BB1_4:
	.pragma "nounroll";
	mul.wide.s32 	%rd5, %r42, 8;
	add.s64 	%rd6, %rd2, %rd5;
	ld.global.f64 	%fd18, [%rd6+-64];
	add.f64 	%fd19, %fd84, %fd18;
	ld.global.f64 	%fd20, [%rd6+-56];
	add.f64 	%fd21, %fd19, %fd20;
	ld.global.f64 	%fd22, [%rd6+-48];
	add.f64 	%fd23, %fd21, %fd22;
	ld.global.f64 	%fd24, [%rd6+-40];
	add.f64 	%fd25, %fd23, %fd24;
	ld.global.f64 	%fd26, [%rd6+-32];
	add.f64 	%fd27, %fd25, %fd26;
	ld.global.f64 	%fd28, [%rd6+-24];
	add.f64 	%fd29, %fd27, %fd28;
	ld.global.f64 	%fd30, [%rd6+-16];
	add.f64 	%fd31, %fd29, %fd30;
	ld.global.f64 	%fd32, [%rd6+-8];
	add.f64 	%fd33, %fd31, %fd32;
	ld.global.f64 	%fd34, [%rd6];
	add.f64 	%fd35, %fd33, %fd34;
	ld.global.f64 	%fd36, [%rd6+8];
	add.f64 	%fd37, %fd35, %fd36;
	ld.global.f64 	%fd38, [%rd6+16];
	add.f64 	%fd39, %fd37, %fd38;
	ld.global.f64 	%fd40, [%rd6+24];
	add.f64 	%fd41, %fd39, %fd40;
	ld.global.f64 	%fd42, [%rd6+32];
	add.f64 	%fd43, %fd41, %fd42;
	ld.global.f64 	%fd44, [%rd6+40];
	add.f64 	%fd45, %fd43, %fd44;
	ld.global.f64 	%fd46, [%rd6+48];
	add.f64 	%fd47, %fd45, %fd46;
	ld.global.f64 	%fd48, [%rd6+56];
	add.f64 	%fd84, %fd47, %fd48;
	add.s32 	%r42, %r42, 16;
	add.s32 	%r39, %r39, 16;
	add.s32 	%r38, %r38, 16;
	setp.ne.s32 	%p6, %r38, 0;
	@%p6 bra 	$L__BB1_4;
	add.s32 	%r42, %r39, 1;
$L__BB1_6:
	setp.eq.s32 	%p7, %r7, 0;
	@%p7 bra 	$L__BB1_15;
	and.b32  	%r18, %r6, 7;
	setp.lt.u32 	%p8, %r7, 8;
	@%p8 bra 	$L__BB1_9;
	mul.wide.s32 	%rd7, %r42, 8;
	add.s64 	%rd8, %rd1, %rd7;
	ld.global.f64 	%fd50, [%rd8];
	add.f64 	%fd51, %fd84, %fd50;
	ld.global.f64 	%fd52, [%rd8+8];
	add.f64 	%fd53, %fd51, %fd52;
	ld.global.f64 	%fd54, [%rd8+16];
	add.f64 	%fd55, %fd53, %fd54;
	ld.global.f64 	%fd56, [%rd8+24];
	add.f64 	%fd57, %fd55, %fd56;
	ld.global.f64 	%fd58, [%rd8+32];
	add.f64 	%fd59, %fd57, %fd58;
	ld.global.f64 	%fd60, [%rd8+40];
	add.f64 	%fd61, %fd59, %fd60;
	ld.global.f64 	%fd62, [%rd8+48];
	add.f64 	%fd63, %fd61, %fd62;
	ld.global.f64 	%fd64, [%rd8+56];
	add.f64 	%fd84, %fd63, %fd64;
	add.s32 	%r42, %r42, 8;
$L__BB1_9:
	setp.eq.s32 	%p9, %r18, 0;
	@%p9 bra 	$L__BB1_15;
	and.b32  	%r21, %r6, 3;
	setp.lt.u32 	%p10, %r18, 4;
	@%p10 bra 	$L__BB1_12;
	mul.wide.s32 	%rd9, %r42, 8;
	add.s64 	%rd10, %rd1, %rd9;
	ld.global.f64 	%fd66, [%rd10];
	add.f64 	%fd67, %fd84, %fd66;
	ld.global.f64 	%fd68, [%rd10+8];
	add.f64 	%fd69, %fd67, %fd68;
	ld.global.f64 	%fd70, [%rd10+16];
	add.f64 	%fd71, %fd69, %fd70;
	ld.global.f64 	%fd72, [%rd10+24];
	add.f64 	%fd84, %fd71, %fd72;
	add.s32 	%r42, %r42, 4;
$L__BB1_12:
	setp.eq.s32 	%p11, %r21, 0;
	@%p11 bra 	$L__BB1_15;
	neg.s32 	%r44, %r21;
$L__BB1_14:
	.pragma "nounroll";
	mul.wide.s32 	%rd11, %r42, 8;
	add.s64 	%rd12, %rd1, %rd11;
	ld.global.f64 	%fd73, [%rd12];
	add.f64 	%fd84, %fd84, %fd73;
	add.s32 	%r42, %r42, 1;
	add.s32 	%r44, %r44, 1;
	setp.ne.s32 	%p12, %r44, 0;
	@%p12 bra 	$L__BB1_14;
$L__BB1_15:
	cvt.rn.f64.s32 	%fd74, %r29;
	div.rn.f64 	%fd75, %fd84, %fd74;
	cvta.to.global.u64 	%rd13, %rd3;
	mul.wide.s32 	%rd14, %r3, 8;
	add.s64 	%rd15, %rd13, %rd14;
	st.global.f64 	[%rd15], %fd75;
$L__BB1_16:
	ret;

}
	// .globl	_Z13anomalyKernelPKdS0_iidPi
.visible .entry _Z13anomalyKernelPKdS0_iidPi(
	.param .u64 .ptr .align 1 _Z13anomalyKernelPKdS0_iidPi_param_0,
	.param .u64 .ptr .align 1 _Z13anomalyKernelPKdS0_iidPi_param_1,
	.param .u32 _Z13anomalyKernelPKdS0_iidPi_param_2,
	.param .u32 _Z13anomalyKernelPKdS0_iidPi_param_3,
	.param .f64 _Z13anomalyKernelPKdS0_iidPi_param_4,
	.param .u64 .ptr .align 1 _Z13anomalyKernelPKdS0_iidPi_param_5
)
{
	.reg .pred 	%p<6>;
	.reg .b32 	%r<23>;
	.reg .b64 	%rd<12>;
	.reg .b64 	%fd<6>;

	ld.param.u64 	%rd3, [_Z13anomalyKernelPKdS0_iidPi_param_0];
	ld.param.u64 	%rd4, [_Z13anomalyKernelPKdS0_iidPi_param_1];
	ld.param.u32 	%r10, [_Z13anomalyKernelPKdS0_iidPi_param_2];
	ld.param.u32 	%r11, [_Z13anomalyKernelPKdS0_iidPi_param_3];
	ld.param.f64 	%fd1, [_Z13anomalyKernelPKdS0_iidPi_param_4];
	ld.param.u64 	%rd5, [_Z13anomalyKernelPKdS0_iidPi_param_5];
	mov.u32 	%r13, %ctaid.x;
	mov.u32 	%r14, %ntid.x;
	mov.u32 	%r15, %tid.x;
	mad.lo.s32 	%r1, %r13, %r14, %r15;
	mov.u32 	%r16, %nctaid.x;
	mul.lo.s32 	%r2, %r16, %r14;
	setp.ge.s32 	%p1, %r1, %r10;
	mov.b32 	%r21, 0;
	@%p1 bra 	$L__BB2_5;
	add.s32 	%r3, %r11, -1;
	cvta.to.global.u64 	%rd1, %rd3;
	cvta.to.global.u64 	%rd2, %rd4;
	mov.b32 	%r21, 0;
	mov.u32 	%r19, %r1;
$L__BB2_2:
	setp.lt.s32 	%p2, %r19, %r3;
	@%p2 bra 	$L__BB2_4;
	mul.wide.s32 	%rd6, %r19, 8;
	add.s64 	%rd7, %rd1, %rd6;
	ld.global.f64 	%fd2, [%rd7];
	add.s64 	%rd8, %rd2, %rd6;
	ld.global.f64 	%fd3, [%rd8];
	sub.f64 	%fd4, %fd2, %fd3;
	abs.f64 	%fd5, %fd4;
	setp.gt.f64 	%p3, %fd5, %fd1;
	selp.u32 	%r18, 1, 0, %p3;
	add.s32 	%r21, %r21, %r18;
$L__BB2_4:
	add.s32 	%r19, %r19, %r2;
	setp.lt.s32 	%p4, %r19, %r10;
	@%p4 bra 	$L__BB2_2;
$L__BB2_5:
	setp.ge.s32 	%p5, %r1, %r2;
	@%p5 bra 	$L__BB2_7;
	cvta.to.global.u64 	%rd9, %rd5;
	mul.wide.s32 	%rd10, %r1, 4;
	add.s64 	%rd11, %rd9, %rd10;
	st.global.u32 	[%rd11], %r21;
$L__BB2_7:
	ret;

}


// ===== COMPILED SASS (sm_100) =====

	.target	sm_100

	.elftype	@"ET_EXEC"


//--------------------- .note.nv.tkinfo           --------------------------
	.section	.note.nv.tkinfo,"",@"SHT_NOTE"
	.sectionflags	@"SHF_NOTE_NV_TKINFO"
	.tkinfo
        /*0018*/ 	.word	0x00000002
        /*0030*/ 	.string	""
        /*0030*/ 	.string	"ptxas"
        /*0030*/ 	.string	"Cuda compilation tools, release 13.0, V13.0.88"
        /*0030*/ 	.string	"Build cuda_13.0.r13.0/compiler.36424714_0"
        /*0030*/ 	.string	"-arch sm_100 -m 64 "



//--------------------- .note.nv.cuinfo           --------------------------
	.section	.note.nv.cuinfo,"",@"SHT_NOTE"
	.sectionflags	@"SHF_NOTE_NV_CUINFO"
        /*0018*/ 	.short	0x0002
        /*001a*/ 	.short	0x0064
        /*001c*/ 	.short	0x0082
	.zero		2


//--------------------- .nv.info                  --------------------------
	.section	.nv.info,"",@"SHT_CUDA_INFO"
	.align	4


	//----- nvinfo : EIATTR_REGCOUNT
	.align		4
        /*0000*/ 	.byte	0x04, 0x2f
        /*0002*/ 	.short	(.L_1 - .L_0)
	.align		4
.L_0:
        /*0004*/ 	.word	index@(_Z9sumKernelPKdPdi)
        /*0008*/ 	.word	0x00000016


	//----- nvinfo : EIATTR_FRAME_SIZE
	.align		4
.L_1:
        /*000c*/ 	.byte	0x04, 0x11
        /*000e*/ 	.short	(.L_3 - .L_2)
	.align		4
.L_2:
        /*0010*/ 	.word	index@(_Z9sumKernelPKdPdi)
        /*0014*/ 	.word	0x00000000


	//----- nvinfo : EIATTR_REGCOUNT
	.align		4
.L_3:
        /*0018*/ 	.byte	0x04, 0x2f
        /*001a*/ 	.short	(.L_5 - .L_4)
	.align		4
.L_4:
        /*001c*/ 	.word	index@(_Z15movingAvgKernelPKdPdii)
        /*0020*/ 	.word	0x0000001f


	//----- nvinfo : EIATTR_FRAME_SIZE
	.align		4
.L_5:
        /*0024*/ 	.byte	0x04, 0x11
        /*0026*/ 	.short	(.L_7 - .L_6)
	.align		4
.L_6:
        /*0028*/ 	.word	index@($__internal_0_$__cuda_sm20_div_rn_f64_full)
        /*002c*/ 	.word	0x00000000


	//----- nvinfo : EIATTR_FRAME_SIZE
	.align		4
.L_7:
        /*0030*/ 	.byte	0x04, 0x11
        /*0032*/ 	.short	(.L_9 - .L_8)
	.align		4
.L_8:
        /*0034*/ 	.word	index@(_Z15movingAvgKernelPKdPdii)
        /*0038*/ 	.word	0x00000000


	//----- nvinfo : EIATTR_REGCOUNT
	.align		4
.L_9:
        /*003c*/ 	.byte	0x04, 0x2f
        /*003e*/ 	.short	(.L_11 - .L_10)
	.align		4
.L_10:
        /*0040*/ 	.word	index@(_Z13anomalyKernelPKdS0_iidPi)
        /*0044*/ 	.word	0x00000014


	//----- nvinfo : EIATTR_FRAME_SIZE
	.align		4
.L_11:
        /*0048*/ 	.byte	0x04, 0x11
        /*004a*/ 	.short	(.L_13 - .L_12)
	.align		4
.L_12:
        /*004c*/ 	.word	index@(_Z13anomalyKernelPKdS0_iidPi)
        /*0050*/ 	.word	0x00000000


	//----- nvinfo : EIATTR_MIN_STACK_SIZE
	.align		4
.L_13:
        /*0054*/ 	.byte	0x04, 0x12
        /*0056*/ 	.short	(.L_15 - .L_14)
	.align		4
.L_14:
        /*0058*/ 	.word	index@(_Z13anomalyKernelPKdS0_iidPi)
        /*005c*/ 	.word	0x00000000


	//----- nvinfo : EIATTR_MIN_STACK_SIZE
	.align		4
.L_15:
        /*0060*/ 	.byte	0x04, 0x12
        /*0062*/ 	.short	(.L_17 - .L_16)
	.align		4
.L_16:
        /*0064*/ 	.word	index@(_Z15movingAvgKernelPKdPdii)
        /*0068*/ 	.word	0x00000000


	//----- nvinfo : EIATTR_MIN_STACK_SIZE
	.align		4
.L_17:
        /*006c*/ 	.byte	0x04, 0x12
        /*006e*/ 	.short	(.L_19 - .L_18)
	.align		4
.L_18:
        /*0070*/ 	.word	index@(_Z9sumKernelPKdPdi)
        /*0074*/ 	.word	0x00000000
.L_19:


//--------------------- .nv.compat                --------------------------
	.section	.nv.compat,"",@"SHT_CUDA_COMPAT_INFO"
	.align	4
        /*0000*/ 	.byte	0x02, 0x09, 0x00, 0x00, 0x02, 0x02, 0x01, 0x00, 0x02, 0x05, 0x05, 0x00, 0x03, 0x07, 0x01, 0x01
        /*0010*/ 	.byte	0x02, 0x03, 0x00, 0x00, 0x02, 0x06, 0x01, 0x00, 0x04, 0x0b, 0x08, 0x00, 0x01, 0x00, 0x00, 0x00
        /*0020*/ 	.byte	0x00, 0x00, 0x00, 0x00


//--------------------- .nv.info._Z13anomalyKernelPKdS0_iidPi --------------------------
	.section	.nv.info._Z13anomalyKernelPKdS0_iidPi,"",@"SHT_CUDA_INFO"
	.sectionflags	@""
	.align	4


	//----- nvinfo : EIATTR_CUDA_API_VERSION
	.align		4
        /*0000*/ 	.byte	0x04, 0x37
        /*0002*/ 	.short	(.L_21 - .L_20)
.L_20:
        /*0004*/ 	.word	0x00000082


	//----- nvinfo : EIATTR_KPARAM_INFO
	.align		4
.L_21:
        /*0008*/ 	.byte	0x04, 0x17
        /*000a*/ 	.short	(.L_23 - .L_22)
.L_22:
        /*000c*/ 	.word	0x00000000
        /*0010*/ 	.short	0x0005
        /*0012*/ 	.short	0x0020
        /*0014*/ 	.byte	0x00, 0xf5, 0x21, 0x00


	//----- nvinfo : EIATTR_KPARAM_INFO
	.align		4
.L_23:
        /*0018*/ 	.byte	0x04, 0x17
        /*001a*/ 	.short	(.L_25 - .L_24)
.L_24:
        /*001c*/ 	.word	0x00000000
        /*0020*/ 	.short	0x0004
        /*0022*/ 	.short	0x0018
        /*0024*/ 	.byte	0x00, 0xf0, 0x21, 0x00


	//----- nvinfo : EIATTR_KPARAM_INFO
	.align		4
.L_25:
        /*0028*/ 	.byte	0x04, 0x17
        /*002a*/ 	.short	(.L_27 - .L_26)
.L_26:
        /*002c*/ 	.word	0x00000000
        /*0030*/ 	.short	0x0003
        /*0032*/ 	.short	0x0014
        /*0034*/ 	.byte	0x00, 0xf0, 0x11, 0x00


	//----- nvinfo : EIATTR_KPARAM_INFO
	.align		4
.L_27:
        /*0038*/ 	.byte	0x04, 0x17
        /*003a*/ 	.short	(.L_29 - .L_28)
.L_28:
        /*003c*/ 	.word	0x00000000
        /*0040*/ 	.short	0x0002
        /*0042*/ 	.short	0x0010
        /*0044*/ 	.byte	0x00, 0xf0, 0x11, 0x00


	//----- nvinfo : EIATTR_KPARAM_INFO
	.align		4
.L_29:
        /*0048*/ 	.byte	0x04, 0x17
        /*004a*/ 	.short	(.L_31 - .L_30)
.L_30:
        /*004c*/ 	.word	0x00000000
        /*0050*/ 	.short	0x0001
        /*0052*/ 	.short	0x0008
        /*0054*/ 	.byte	0x00, 0xf5, 0x21, 0x00


	//----- nvinfo : EIATTR_KPARAM_INFO
	.align		4
.L_31:
        /*0058*/ 	.byte	0x04, 0x17
        /*005a*/ 	.short	(.L_33 - .L_32)
.L_32:
        /*005c*/ 	.word	0x00000000
        /*0060*/ 	.short	0x0000
        /*0062*/ 	.short	0x0000
        /*0064*/ 	.byte	0x00, 0xf5, 0x21, 0x00


	//----- nvinfo : EIATTR_SPARSE_MMA_MASK
	.align		4
.L_33:
        /*0068*/ 	.byte	0x03, 0x50
        /*006a*/ 	.short	0x0000


	//----- nvinfo : EIATTR_MAXREG_COUNT
	.align		4
        /*006c*/ 	.byte	0x03, 0x1b
        /*006e*/ 	.short	0x00ff


	//----- nvinfo : EIATTR_MERCURY_ISA_VERSION
	.align		4
        /*0070*/ 	.byte	0x03, 0x5f
        /*0072*/ 	.short	0x0101


	//----- nvinfo : EIATTR_VRC_CTA_INIT_COUNT
	.align		4
        /*0074*/ 	.byte	0x02, 0x4a
	.zero		1
	.zero		1


	//----- nvinfo : EIATTR_EXIT_INSTR_OFFSETS
	.align		4
        /*0078*/ 	.byte	0x04, 0x1c
        /*007a*/ 	.short	(.L_35 - .L_34)


	//   ....[0]....
.L_34:
        /*007c*/ 	.word	0x00000270


	//   ....[1]....
        /*0080*/ 	.word	0x000002b0


	//----- nvinfo : EIATTR_CRS_STACK_SIZE
	.align		4
.L_35:
        /*0084*/ 	.byte	0x04, 0x1e
        /*0086*/ 	.short	(.L_37 - .L_36)
.L_36:
        /*0088*/ 	.word	0x00000000


	//----- nvinfo : EIATTR_CBANK_PARAM_SIZE
	.align		4
.L_37:
        /*008c*/ 	.byte	0x03, 0x19
        /*008e*/ 	.short	0x0028


	//----- nvinfo : EIATTR_PARAM_CBANK
	.align		4
        /*0090*/ 	.byte	0x04, 0x0a
        /*0092*/ 	.short	(.L_39 - .L_38)
	.align		4
.L_38:
        /*0094*/ 	.word	index@(.nv.constant0._Z13anomalyKernelPKdS0_iidPi)
        /*0098*/ 	.short	0x0380
        /*009a*/ 	.short	0x0028


	//----- nvinfo : EIATTR_SW_WAR
	.align		4
.L_39:
        /*009c*/ 	.byte	0x04, 0x36
        /*009e*/ 	.short	(.L_41 - .L_40)
.L_40:
        /*00a0*/ 	.word	0x00000008
.L_41:


//--------------------- .nv.info._Z15movingAvgKernelPKdPdii --------------------------
	.section	.nv.info._Z15movingAvgKernelPKdPdii,"",@"SHT_CUDA_INFO"
	.sectionflags	@""
	.align	4


	//----- nvinfo : EIATTR_CUDA_API_VERSION
	.align		4
        /*0000*/ 	.byte	0x04, 0x37
        /*0002*/ 	.short	(.L_43 - .L_42)
.L_42:
        /*0004*/ 	.word	0x00000082


	//----- nvinfo : EIATTR_KPARAM_INFO
	.align		4
.L_43:
        /*0008*/ 	.byte	0x04, 0x17
        /*000a*/ 	.short	(.L_45 - .L_44)
.L_44:
        /*000c*/ 	.word	0x00000000
        /*0010*/ 	.short	0x0003
        /*0012*/ 	.short	0x0014
        /*0014*/ 	.byte	0x00, 0xf0, 0x11, 0x00


	//----- nvinfo : EIATTR_KPARAM_INFO
	.align		4
.L_45:
        /*0018*/ 	.byte	0x04, 0x17
        /*001a*/ 	.short	(.L_47 - .L_46)
.L_46:
        /*001c*/ 	.word	0x00000000
        /*0020*/ 	.short	0x0002
        /*0022*/ 	.short	0x0010
        /*0024*/ 	.byte	0x00, 0xf0, 0x11, 0x00


	//----- nvinfo : EIATTR_KPARAM_INFO
	.align		4
.L_47:
        /*0028*/ 	.byte	0x04, 0x17
        /*002a*/ 	.short	(.L_49 - .L_48)
.L_48:
        /*002c*/ 	.word	0x00000000
        /*0030*/ 	.short	0x0001
        /*0032*/ 	.short	0x0008
        /*0034*/ 	.byte	0x00, 0xf5, 0x21, 0x00


	//----- nvinfo : EIATTR_KPARAM_INFO
	.align		4
.L_49:
        /*0038*/ 	.byte	0x04, 0x17
        /*003a*/ 	.short	(.L_51 - .L_50)
.L_50:
        /*003c*/ 	.word	0x00000000
        /*0040*/ 	.short	0x0000
        /*0042*/ 	.short	0x0000
        /*0044*/ 	.byte	0x00, 0xf5, 0x21, 0x00


	//----- nvinfo : EIATTR_SPARSE_MMA_MASK
	.align		4
.L_51:
        /*0048*/ 	.byte	0x03, 0x50
        /*004a*/ 	.short	0x0000


	//----- nvinfo : EIATTR_MAXREG_COUNT
	.align		4
        /*004c*/ 	.byte	0x03, 0x1b
        /*004e*/ 	.short	0x00ff


	//----- nvinfo : EIATTR_MERCURY_ISA_VERSION
	.align		4
        /*0050*/ 	.byte	0x03, 0x5f
        /*0052*/ 	.short	0x0101


	//----- nvinfo : EIATTR_VRC_CTA_INIT_COUNT
	.align		4
        /*0054*/ 	.byte	0x02, 0x4a
	.zero		1
	.zero		1


	//----- nvinfo : EIATTR_EXIT_INSTR_OFFSETS
	.align		4
        /*0058*/ 	.byte	0x04, 0x1c
        /*005a*/ 	.short	(.L_53 - .L_52)


	//   ....[0]....
.L_52:
        /*005c*/ 	.word	0x000000a0


	//   ....[1]....
        /*0060*/ 	.word	0x000009b0


	//----- nvinfo : EIATTR_CRS_STACK_SIZE
	.align		4
.L_53:
        /*0064*/ 	.byte	0x04, 0x1e
        /*0066*/ 	.short	(.L_55 - .L_54)
.L_54:
        /*0068*/ 	.word	0x00000000


	//----- nvinfo : EIATTR_CBANK_PARAM_SIZE
	.align		4
.L_55:
        /*006c*/ 	.byte	0x03, 0x19
        /*006e*/ 	.short	0x0018


	//----- nvinfo : EIATTR_PARAM_CBANK
	.align		4
        /*0070*/ 	.byte	0x04, 0x0a
        /*0072*/ 	.short	(.L_57 - .L_56)
	.align		4
.L_56:
        /*0074*/ 	.word	index@(.nv.constant0._Z15movingAvgKernelPKdPdii)
        /*0078*/ 	.short	0x0380
        /*007a*/ 	.short	0x0018


	//----- nvinfo : EIATTR_SW_WAR
	.align		4
.L_57:
        /*007c*/ 	.byte	0x04, 0x36
        /*007e*/ 	.short	(.L_59 - .L_58)
.L_58:
        /*0080*/ 	.word	0x00000008
.L_59:


//--------------------- .nv.info._Z9sumKernelPKdPdi --------------------------
	.section	.nv.info._Z9sumKernelPKdPdi,"",@"SHT_CUDA_INFO"
	.sectionflags	@""
	.align	4


	//----- nvinfo : EIATTR_CUDA_API_VERSION
	.align		4
        /*0000*/ 	.byte	0x04, 0x37
        /*0002*/ 	.short	(.L_61 - .L_60)
.L_60:
        /*0004*/ 	.word	0x00000082


	//----- nvinfo : EIATTR_KPARAM_INFO
	.align		4
.L_61:
        /*0008*/ 	.byte	0x04, 0x17
        /*000a*/ 	.short	(.L_63 - .L_62)
.L_62:
        /*000c*/ 	.word	0x00000000
        /*0010*/ 	.short	0x0002
        /*0012*/ 	.short	0x0010
        /*0014*/ 	.byte	0x00, 0xf0, 0x11, 0x00


	//----- nvinfo : EIATTR_KPARAM_INFO
	.align		4
.L_63:
        /*0018*/ 	.byte	0x04, 0x17
        /*001a*/ 	.short	(.L_65 - .L_64)
.L_64:
        /*001c*/ 	.word	0x00000000
        /*0020*/ 	.short	0x0001
        /*0022*/ 	.short	0x0008
        /*0024*/ 	.byte	0x00, 0xf5, 0x21, 0x00


	//----- nvinfo : EIATTR_KPARAM_INFO
	.align		4
.L_65:
        /*0028*/ 	.byte	0x04, 0x17
        /*002a*/ 	.short	(.L_67 - .L_66)
.L_66:
        /*002c*/ 	.word	0x00000000
        /*0030*/ 	.short	0x0000
        /*0032*/ 	.short	0x0000
        /*0034*/ 	.byte	0x00, 0xf5, 0x21, 0x00


	//----- nvinfo : EIATTR_SPARSE_MMA_MASK
	.align		4
.L_67:
        /*0038*/ 	.byte	0x03, 0x50
        /*003a*/ 	.short	0x0000


	//----- nvinfo : EIATTR_MAXREG_COUNT
	.align		4
        /*003c*/ 	.byte	0x03, 0x1b
        /*003e*/ 	.short	0x00ff


	//----- nvinfo : EIATTR_MERCURY_ISA_VERSION
	.align		4
        /*0040*/ 	.byte	0x03, 0x5f
        /*0042*/ 	.short	0x0101


	//----- nvinfo : EIATTR_VRC_CTA_INIT_COUNT
	.align		4
        /*0044*/ 	.byte	0x02, 0x4a
	.zero		1
	.zero		1


	//----- nvinfo : EIATTR_EXIT_INSTR_OFFSETS
	.align		4
        /*0048*/ 	.byte	0x04, 0x1c
        /*004a*/ 	.short	(.L_69 - .L_68)


	//   ....[0]....
.L_68:
        /*004c*/ 	.word	0x000004d0


	//   ....[1]....
        /*0050*/ 	.word	0x00000510


	//----- nvinfo : EIATTR_CRS_STACK_SIZE
	.align		4
.L_69:
        /*0054*/ 	.byte	0x04, 0x1e
        /*0056*/ 	.short	(.L_71 - .L_70)
.L_70:
        /*0058*/ 	.word	0x00000000


	//----- nvinfo : EIATTR_CBANK_PARAM_SIZE
	.align		4
.L_71:
        /*005c*/ 	.byte	0x03, 0x19
        /*005e*/ 	.short	0x0014


	//----- nvinfo : EIATTR_PARAM_CBANK
	.align		4
        /*0060*/ 	.byte	0x04, 0x0a
        /*0062*/ 	.short	(.L_73 - .L_72)
	.align		4
.L_72:
        /*0064*/ 	.word	index@(.nv.constant0._Z9sumKernelPKdPdi)
        /*0068*/ 	.short	0x0380
        /*006a*/ 	.short	0x0014


	//----- nvinfo : EIATTR_SW_WAR
	.align		4
.L_73:
        /*006c*/ 	.byte	0x04, 0x36
        /*006e*/ 	.short	(.L_75 - .L_74)
.L_74:
        /*0070*/ 	.word	0x00000008
.L_75:


//--------------------- .nv.callgraph             --------------------------
	.section	.nv.callgraph,"",@"SHT_CUDA_CALLGRAPH"
	.align	4
	.sectionentsize	8
	.align		4
        /*0000*/ 	.word	0x00000000
	.align		4
        /*0004*/ 	.word	0xffffffff
	.align		4
        /*0008*/ 	.word	0x00000000
	.align		4
        /*000c*/ 	.word	0xfffffffe
	.align		4
        /*0010*/ 	.word	0x00000000
	.align		4
        /*0014*/ 	.word	0xfffffffd
	.align		4
        /*0018*/ 	.word	0x00000000
	.align		4
        /*001c*/ 	.word	0xfffffffc


//--------------------- .text._Z13anomalyKernelPKdS0_iidPi --------------------------
	.section	.text._Z13anomalyKernelPKdS0_iidPi,"ax",@progbits
	.align	128
        .global         _Z13anomalyKernelPKdS0_iidPi
        .type           _Z13anomalyKernelPKdS0_iidPi,@function
        .size           _Z13anomalyKernelPKdS0_iidPi,(.L_x_33 - _Z13anomalyKernelPKdS0_iidPi)
        .other          _Z13anomalyKernelPKdS0_iidPi,@"STO_CUDA_ENTRY STV_DEFAULT"
_Z13anomalyKernelPKdS0_iidPi:
.text._Z13anomalyKernelPKdS0_iidPi:
[----:B------:R-:W-:Y:S01]  /*0000*/  LDC R1, c[0x0][0x37c] ;  /* 0x0000df00ff017b82 */ /* 0x000fe20000000800 */
[----:B------:R-:W0:Y:S07]  /*0010*/  S2R R13, SR_TID.X ;  /* 0x00000000000d7919 */ /* 0x000e2e0000002100 */
[----:B------:R-:W0:Y:S01]  /*0020*/  S2UR UR6, SR_CTAID.X ;  /* 0x00000000000679c3 */ /* 0x000e220000002500 */
[----:B------:R-:W1:Y:S01]  /*0030*/  LDCU UR8, c[0x0][0x390] ;  /* 0x00007200ff0877ac */ /* 0x000e620008000800 */
[----:B------:R-:W-:Y:S01]  /*0040*/  BSSY.RECONVERGENT B0, `(.L_x_0) ;  /* 0x0000021000007945 */ /* 0x000fe20003800200 */
[----:B------:R-:W-:Y:S01]  /*0050*/  HFMA2 R15, -RZ, RZ, 0, 0 ;  /* 0x00000000ff0f7431 */ /* 0x000fe200000001ff */
[----:B------:R-:W2:Y:S04]  /*0060*/  LDCU.64 UR4, c[0x0][0x358] ;  /* 0x00006b00ff0477ac */ /* 0x000ea80008000a00 */
[----:B------:R-:W0:Y:S01]  /*0070*/  LDC R0, c[0x0][0x360] ;  /* 0x0000d800ff007b82 */ /* 0x000e220000000800 */
[----:B------:R-:W3:Y:S01]  /*0080*/  LDCU UR7, c[0x0][0x370] ;  /* 0x00006e00ff0777ac */ /* 0x000ee20008000800 */
[----:B------:R-:W4:Y:S01]  /*0090*/  LDCU UR9, c[0x0][0x390] ;  /* 0x00007200ff0977ac */ /* 0x000f220008000800 */
[----:B------:R-:W0:Y:S02]  /*00a0*/  LDCU.64 UR10, c[0x0][0x398] ;  /* 0x00007300ff0a77ac */ /* 0x000e240008000a00 */
[----:B0-----:R-:W-:-:S02]  /*00b0*/  IMAD R13, R0, UR6, R13 ;  /* 0x00000006000d7c24 */ /* 0x001fc4000f8e020d */
[----:B---3--:R-:W-:-:S03]  /*00c0*/  IMAD R0, R0, UR7, RZ ;  /* 0x0000000700007c24 */ /* 0x008fc6000f8e02ff */
[----:B-1----:R-:W-:-:S13]  /*00d0*/  ISETP.GE.AND P0, PT, R13, UR8, PT ;  /* 0x000000080d007c0c */ /* 0x002fda000bf06270 */
[----:B--2-4-:R-:W-:Y:S05]  /*00e0*/  @P0 BRA `(.L_x_1) ;  /* 0x0000000000580947 */ /* 0x014fea0003800000 */
[----:B------:R-:W0:Y:S01]  /*00f0*/  LDC R12, c[0x0][0x394] ;  /* 0x0000e500ff0c7b82 */ /* 0x000e220000000800 */
[----:B------:R-:W-:Y:S01]  /*0100*/  IMAD.MOV.U32 R15, RZ, RZ, RZ ;  /* 0x000000ffff0f7224 */ /* 0x000fe200078e00ff */
[----:B------:R-:W-:-:S06]  /*0110*/  MOV R17, R13 ;  /* 0x0000000d00117202 */ /* 0x000fcc0000000f00 */
[----:B------:R-:W1:Y:S08]  /*0120*/  LDC.64 R8, c[0x0][0x380] ;  /* 0x0000e000ff087b82 */ /* 0x000e700000000a00 */
[----:B------:R-:W2:Y:S01]  /*0130*/  LDC.64 R10, c[0x0][0x388] ;  /* 0x0000e200ff0a7b82 */ /* 0x000ea20000000a00 */
[----:B0-----:R-:W-:-:S07]  /*0140*/  VIADD R12, R12, 0xffffffff ;  /* 0xffffffff0c0c7836 */ /* 0x001fce0000000000 */
.L_x_4:
[----:B------:R-:W-:Y:S01]  /*0150*/  ISETP.GE.AND P0, PT, R17, R12, PT ;  /* 0x0000000c1100720c */ /* 0x000fe20003f06270 */
[----:B------:R-:W-:-:S12]  /*0160*/  BSSY.RECONVERGENT B1, `(.L_x_2) ;  /* 0x000000b000017945 */ /* 0x000fd80003800200 */
[----:B------:R-:W-:Y:S05]  /*0170*/  @!P0 BRA `(.L_x_3) ;  /* 0x0000000000248947 */ /* 0x000fea0003800000 */
[----:B-1----:R-:W-:-:S04]  /*0180*/  IMAD.WIDE R2, R17, 0x8, R8 ;  /* 0x0000000811027825 */ /* 0x002fc800078e0208 */
[----:B--2---:R-:W-:Y:S02]  /*0190*/  IMAD.WIDE R4, R17, 0x8, R10 ;  /* 0x0000000811047825 */ /* 0x004fe400078e020a */
[----:B------:R-:W2:Y:S04]  /*01a0*/  LDG.E.64 R2, desc[UR4][R2.64] ;  /* 0x0000000402027981 */ /* 0x000ea8000c1e1b00 */
[----:B------:R-:W2:Y:S02]  /*01b0*/  LDG.E.64 R4, desc[UR4][R4.64] ;  /* 0x0000000404047981 */ /* 0x000ea4000c1e1b00 */
[----:B--2---:R-:W-:-:S08]  /*01c0*/  DADD R6, R2, -R4 ;  /* 0x0000000002067229 */ /* 0x004fd00000000804 */
[----:B------:R-:W-:Y:S01]  /*01d0*/  DSETP.GT.AND P0, PT, |R6|, UR10, PT ;  /* 0x0000000a06007e2a */ /* 0x000fe2000bf04200 */
[----:B------:R-:W-:-:S13]  /*01e0*/  IADD3 R6, PT, PT, R15, 0x1, RZ ;  /* 0x000000010f067810 */ /* 0x000fda0007ffe0ff */
[----:B------:R-:W-:-:S05]  /*01f0*/  @!P0 IMAD.MOV R6, RZ, RZ, R15 ;  /* 0x000000ffff068224 */ /* 0x000fca00078e020f */
[----:B------:R-:W-:-:S07]  /*0200*/  MOV R15, R6 ;  /* 0x00000006000f7202 */ /* 0x000fce0000000f00 */
.L_x_3:
[----:B------:R-:W-:Y:S05]  /*0210*/  BSYNC.RECONVERGENT B1 ;  /* 0x0000000000017941 */ /* 0x000fea0003800200 */
.L_x_2:
[----:B------:R-:W-:-:S04]  /*0220*/  IADD3 R17, PT, PT, R0, R17, RZ ;  /* 0x0000001100117210 */ /* 0x000fc80007ffe0ff */
[----:B------:R-:W-:-:S13]  /*0230*/  ISETP.GE.AND P0, PT, R17, UR9, PT ;  /* 0x0000000911007c0c */ /* 0x000fda000bf06270 */
[----:B------:R-:W-:Y:S05]  /*0240*/  @!P0 BRA `(.L_x_4) ;  /* 0xfffffffc00c08947 */ /* 0x000fea000383ffff */
.L_x_1:
[----:B------:R-:W-:Y:S05]  /*0250*/  BSYNC.RECONVERGENT B0 ;  /* 0x0000000000007941 */ /* 0x000fea0003800200 */
.L_x_0:
[----:B------:R-:W-:-:S13]  /*0260*/  ISETP.GE.AND P0, PT, R13, R0, PT ;  /* 0x000000000d00720c */ /* 0x000fda0003f06270 */
[----:B------:R-:W-:Y:S05]  /*0270*/  @P0 EXIT ;  /* 0x000000000000094d */ /* 0x000fea0003800000 */
[----:B------:R-:W0:Y:S02]  /*0280*/  LDC.64 R2, c[0x0][0x3a0] ;  /* 0x0000e800ff027b82 */ /* 0x000e240000000a00 */
[----:B0-----:R-:W-:-:S05]  /*0290*/  IMAD.WIDE R2, R13, 0x4, R2 ;  /* 0x000000040d027825 */ /* 0x001fca00078e0202 */
[----:B------:R-:W-:Y:S01]  /*02a0*/  STG.E desc[UR4][R2.64], R15 ;  /* 0x0000000f02007986 */ /* 0x000fe2000c101904 */
[----:B------:R-:W-:Y:S05]  /*02b0*/  EXIT ;  /* 0x000000000000794d */ /* 0x000fea0003800000 */
.L_x_5:
[----:B------:R-:W-:-:S00]  /*02c0*/  BRA `(.L_x_5) ;  /* 0xfffffffc00fc7947 */ /* 0x000fc0000383ffff */
[----:B------:R-:W-:-:S00]  /*02d0*/  NOP ;  /* 0x0000000000007918 */ /* 0x000fc00000000000 */
        /* <DEDUP_REMOVED lines=10> */
.L_x_33:


//--------------------- .text._Z15movingAvgKernelPKdPdii --------------------------
	.section	.text._Z15movingAvgKernelPKdPdii,"ax",@progbits
	.align	128
        .global         _Z15movingAvgKernelPKdPdii
        .type           _Z15movingAvgKernelPKdPdii,@function
        .size           _Z15movingAvgKernelPKdPdii,(.L_x_32 - _Z15movingAvgKernelPKdPdii)
        .other          _Z15movingAvgKernelPKdPdii,@"STO_CUDA_ENTRY STV_DEFAULT"
_Z15movingAvgKernelPKdPdii:
.text._Z15movingAvgKernelPKdPdii:
[----:B------:R-:W-:Y:S01]  /*0000*/  LDC R1, c[0x0][0x37c] ;  /* 0x0000df00ff017b82 */ /* 0x000fe20000000800 */
[----:B------:R-:W0:Y:S07]  /*0010*/  S2R R4, SR_TID.X ;  /* 0x0000000000047919 */ /* 0x000e2e0000002100 */
[----:B------:R-:W1:Y:S01]  /*0020*/  S2UR UR4, SR_CTAID.X ;  /* 0x00000000000479c3 */ /* 0x000e620000002500 */
[----:B------:R-:W1:Y:S01]  /*0030*/  LDCU UR5, c[0x0][0x360] ;  /* 0x00006c00ff0577ac */ /* 0x000e620008000800 */
[----:B------:R-:W2:Y:S01]  /*0040*/  LDCU.64 UR8, c[0x0][0x390] ;  /* 0x00007200ff0877ac */ /* 0x000ea20008000a00 */
[----:B-1----:R-:W-:-:S02]  /*0050*/  UIMAD UR4, UR4, UR5, URZ ;  /* 0x00000005040472a4 */ /* 0x002fc4000f8e02ff */
[----:B--2---:R-:W-:-:S04]  /*0060*/  UIADD3 UR5, UPT, UPT, UR9, -0x1, URZ ;  /* 0xffffffff09057890 */ /* 0x004fc8000fffe0ff */
[----:B0-----:R-:W-:-:S05]  /*0070*/  VIADD R0, R4, UR4 ;  /* 0x0000000404007c36 */ /* 0x001fca0008000000 */
[----:B------:R-:W-:-:S04]  /*0080*/  ISETP.GE.AND P0, PT, R0, UR5, PT ;  /* 0x0000000500007c0c */ /* 0x000fc8000bf06270 */
[----:B------:R-:W-:-:S13]  /*0090*/  ISETP.GE.OR P0, PT, R0, UR8, !P0 ;  /* 0x0000000800007c0c */ /* 0x000fda000c706670 */
[----:B------:R-:W-:Y:S05]  /*00a0*/  @P0 EXIT ;  /* 0x000000000000094d */ /* 0x000fea0003800000 */
[----:B------:R-:W-:Y:S01]  /*00b0*/  UISETP.GE.AND UP0, UPT, UR9, 0x1, UPT ;  /* 0x000000010900788c */ /* 0x000fe2000bf06270 */
[----:B------:R-:W-:Y:S01]  /*00c0*/  CS2R R26, SRZ ;  /* 0x00000000001a7805 */ /* 0x000fe2000001ff00 */
[----:B------:R-:W0:Y:S07]  /*00d0*/  LDCU.64 UR6, c[0x0][0x358] ;  /* 0x00006b00ff0677ac */ /* 0x000e2e0008000a00 */
[----:B------:R-:W-:Y:S05]  /*00e0*/  BRA.U !UP0, `(.L_x_6) ;  /* 0x0000000508d07547 */ /* 0x000fea000b800000 */
[----:B------:R-:W-:Y:S01]  /*00f0*/  VIADD R5, R0, -UR5 ;  /* 0x8000000500057c36 */ /* 0x000fe20008000000 */
[----:B------:R-:W-:Y:S01]  /*0100*/  BSSY.RECONVERGENT B0, `(.L_x_7) ;  /* 0x0000039000007945 */ /* 0x000fe20003800200 */
[----:B------:R-:W-:-:S03]  /*0110*/  CS2R R26, SRZ ;  /* 0x00000000001a7805 */ /* 0x000fc6000001ff00 */
[----:B------:R-:W-:-:S05]  /*0120*/  VIMNMX R2, PT, PT, R0, R5, !PT ;  /* 0x0000000500027248 */ /* 0x000fca0007fe0100 */
[----:B------:R-:W-:-:S05]  /*0130*/  VIADD R3, R2, UR9 ;  /* 0x0000000902037c36 */ /* 0x000fca0008000000 */
[----:B------:R-:W-:Y:S01]  /*0140*/  IADD3 R2, PT, PT, R4, UR4, -R3 ;  /* 0x0000000404027c10 */ /* 0x000fe2000fffe803 */
[----:B------:R-:W-:-:S03]  /*0150*/  IMAD.IADD R3, R3, 0x1, -R0 ;  /* 0x0000000103037824 */ /* 0x000fc600078e0a00 */
[----:B------:R-:W-:Y:S02]  /*0160*/  ISETP.GT.U32.AND P0, PT, R2, -0x10, PT ;  /* 0xfffffff00200780c */ /* 0x000fe40003f04070 */
[----:B------:R-:W-:-:S11]  /*0170*/  LOP3.LUT R4, R3, 0xf, RZ, 0xc0, !PT ;  /* 0x0000000f03047812 */ /* 0x000fd600078ec0ff */
[----:B------:R-:W-:Y:S05]  /*0180*/  @P0 BRA `(.L_x_8) ;  /* 0x0000000000c00947 */ /* 0x000fea0003800000 */
[----:B------:R-:W1:Y:S01]  /*0190*/  LDC.64 R6, c[0x0][0x380] ;  /* 0x0000e000ff067b82 */ /* 0x000e620000000a00 */
[----:B------:R-:W-:Y:S01]  /*01a0*/  LOP3.LUT R28, R3, 0xfffffff0, RZ, 0xc0, !PT ;  /* 0xfffffff0031c7812 */ /* 0x000fe200078ec0ff */
[----:B------:R-:W-:Y:S01]  /*01b0*/  BSSY.RECONVERGENT B1, `(.L_x_9) ;  /* 0x000002c000017945 */ /* 0x000fe20003800200 */
[----:B------:R-:W-:Y:S01]  /*01c0*/  VIADD R2, R0, -UR9 ;  /* 0x8000000900027c36 */ /* 0x000fe20008000000 */
[----:B------:R-:W-:Y:S02]  /*01d0*/  CS2R R26, SRZ ;  /* 0x00000000001a7805 */ /* 0x000fe4000001ff00 */
[----:B------:R-:W-:Y:S01]  /*01e0*/  IMAD.MOV R28, RZ, RZ, -R28 ;  /* 0x000000ffff1c7224 */ /* 0x000fe200078e0a1c */
[----:B-1----:R-:W-:-:S05]  /*01f0*/  IADD3 R6, P0, PT, R6, 0x40, RZ ;  /* 0x0000004006067810 */ /* 0x002fca0007f1e0ff */
[----:B------:R-:W-:-:S08]  /*0200*/  IMAD.X R7, RZ, RZ, R7, P0 ;  /* 0x000000ffff077224 */ /* 0x000fd000000e0607 */
.L_x_10:
[----:B------:R-:W-:-:S05]  /*0210*/  IMAD.WIDE R24, R5, 0x8, R6 ;  /* 0x0000000805187825 */ /* 0x000fca00078e0206 */
[----:B0-----:R-:W2:Y:S04]  /*0220*/  LDG.E.64 R22, desc[UR6][R24.64+-0x40] ;  /* 0xffffc00618167981 */ /* 0x001ea8000c1e1b00 */
[----:B------:R-:W3:Y:S04]  /*0230*/  LDG.E.64 R18, desc[UR6][R24.64+-0x38] ;  /* 0xffffc80618127981 */ /* 0x000ee8000c1e1b00 */
[----:B------:R-:W4:Y:S04]  /*0240*/  LDG.E.64 R16, desc[UR6][R24.64+-0x30] ;  /* 0xffffd00618107981 */ /* 0x000f28000c1e1b00 */
[----:B------:R-:W5:Y:S04]  /*0250*/  LDG.E.64 R14, desc[UR6][R24.64+-0x28] ;  /* 0xffffd806180e7981 */ /* 0x000f68000c1e1b00 */
[----:B------:R-:W5:Y:S04]  /*0260*/  LDG.E.64 R12, desc[UR6][R24.64+-0x20] ;  /* 0xffffe006180c7981 */ /* 0x000f68000c1e1b00 */
[----:B------:R-:W5:Y:S04]  /*0270*/  LDG.E.64 R10, desc[UR6][R24.64+-0x18] ;  /* 0xffffe806180a7981 */ /* 0x000f68000c1e1b00 */
[----:B------:R-:W5:Y:S04]  /*0280*/  LDG.E.64 R8, desc[UR6][R24.64+-0x10] ;  /* 0xfffff00618087981 */ /* 0x000f68000c1e1b00 */
[----:B------:R-:W5:Y:S01]  /*0290*/  LDG.E.64 R20, desc[UR6][R24.64+-0x8] ;  /* 0xfffff80618147981 */ /* 0x000f62000c1e1b00 */
[----:B--2---:R-:W-:-:S03]  /*02a0*/  DADD R22, R22, R26 ;  /* 0x0000000016167229 */ /* 0x004fc6000000001a */
[----:B------:R-:W2:Y:S05]  /*02b0*/  LDG.E.64 R26, desc[UR6][R24.64+0x38] ;  /* 0x00003806181a7981 */ /* 0x000eaa000c1e1b00 */
[----:B---3--:R-:W-:Y:S02]  /*02c0*/  DADD R18, R22, R18 ;  /* 0x0000000016127229 */ /* 0x008fe40000000012 */
[----:B------:R-:W3:Y:S06]  /*02d0*/  LDG.E.64 R22, desc[UR6][R24.64] ;  /* 0x0000000618167981 */ /* 0x000eec000c1e1b00 */
[----:B----4-:R-:W-:-:S02]  /*02e0*/  DADD R16, R18, R16 ;  /* 0x0000000012107229 */ /* 0x010fc40000000010 */
[----:B------:R-:W4:Y:S06]  /*02f0*/  LDG.E.64 R18, desc[UR6][R24.64+0x8] ;  /* 0x0000080618127981 */ /* 0x000f2c000c1e1b00 */
[----:B-----5:R-:W-:Y:S02]  /*0300*/  DADD R14, R16, R14 ;  /* 0x00000000100e7229 */ /* 0x020fe4000000000e */
[----:B------:R-:W5:Y:S06]  /*0310*/  LDG.E.64 R16, desc[UR6][R24.64+0x10] ;  /* 0x0000100618107981 */ /* 0x000f6c000c1e1b00 */
[----:B------:R-:W-:-:S02]  /*0320*/  DADD R12, R14, R12 ;  /* 0x000000000e0c7229 */ /* 0x000fc4000000000c */
[----:B------:R-:W2:Y:S06]  /*0330*/  LDG.E.64 R14, desc[UR6][R24.64+0x18] ;  /* 0x00001806180e7981 */ /* 0x000eac000c1e1b00 */
[----:B------:R-:W-:Y:S02]  /*0340*/  DADD R10, R12, R10 ;  /* 0x000000000c0a7229 */ /* 0x000fe4000000000a */
[----:B------:R-:W2:Y:S06]  /*0350*/  LDG.E.64 R12, desc[UR6][R24.64+0x20] ;  /* 0x00002006180c7981 */ /* 0x000eac000c1e1b00 */
[----:B------:R-:W-:-:S02]  /*0360*/  DADD R8, R10, R8 ;  /* 0x000000000a087229 */ /* 0x000fc40000000008 */
[----:B------:R-:W2:Y:S06]  /*0370*/  LDG.E.64 R10, desc[UR6][R24.64+0x28] ;  /* 0x00002806180a7981 */ /* 0x000eac000c1e1b00 */
[----:B------:R-:W-:Y:S02]  /*0380*/  DADD R20, R8, R20 ;  /* 0x0000000008147229 */ /* 0x000fe40000000014 */
[----:B------:R-:W2:Y:S01]  /*0390*/  LDG.E.64 R8, desc[UR6][R24.64+0x30] ;  /* 0x0000300618087981 */ /* 0x000ea2000c1e1b00 */
[----:B------:R-:W-:-:S05]  /*03a0*/  VIADD R28, R28, 0x10 ;  /* 0x000000101c1c7836 */ /* 0x000fca0000000000 */
[----:B------:R-:W-:Y:S01]  /*03b0*/  ISETP.NE.AND P0, PT, R28, RZ, PT ;  /* 0x000000ff1c00720c */ /* 0x000fe20003f05270 */
[----:B------:R-:W-:Y:S02]  /*03c0*/  VIADD R2, R2, 0x10 ;  /* 0x0000001002027836 */ /* 0x000fe40000000000 */
[----:B------:R-:W-:Y:S01]  /*03d0*/  VIADD R5, R5, 0x10 ;  /* 0x0000001005057836 */ /* 0x000fe20000000000 */
[----:B---3--:R-:W-:-:S08]  /*03e0*/  DADD R20, R20, R22 ;  /* 0x0000000014147229 */ /* 0x008fd00000000016 */
[----:B----4-:R-:W-:-:S08]  /*03f0*/  DADD R18, R20, R18 ;  /* 0x0000000014127229 */ /* 0x010fd00000000012 */
[----:B-----5:R-:W-:-:S08]  /*0400*/  DADD R16, R18, R16 ;  /* 0x0000000012107229 */ /* 0x020fd00000000010 */
[----:B--2---:R-:W-:-:S08]  /*0410*/  DADD R14, R16, R14 ;  /* 0x00000000100e7229 */ /* 0x004fd0000000000e */
[----:B------:R-:W-:-:S08]  /*0420*/  DADD R12, R14, R12 ;  /* 0x000000000e0c7229 */ /* 0x000fd0000000000c */
[----:B------:R-:W-:-:S08]  /*0430*/  DADD R10, R12, R10 ;  /* 0x000000000c0a7229 */ /* 0x000fd0000000000a */
[----:B------:R-:W-:-:S08]  /*0440*/  DADD R8, R10, R8 ;  /* 0x000000000a087229 */ /* 0x000fd00000000008 */
[----:B------:R-:W-:Y:S01]  /*0450*/  DADD R26, R8, R26 ;  /* 0x00000000081a7229 */ /* 0x000fe2000000001a */
[----:B------:R-:W-:Y:S10]  /*0460*/  @P0 BRA `(.L_x_10) ;  /* 0xfffffffc00680947 */ /* 0x000ff4000383ffff */
[----:B------:R-:W-:Y:S05]  /*0470*/  BSYNC.RECONVERGENT B1 ;  /* 0x0000000000017941 */ /* 0x000fea0003800200 */
.L_x_9:
[----:B------:R-:W-:-:S07]  /*0480*/  VIADD R5, R2, 0x1 ;  /* 0x0000000102057836 */ /* 0x000fce0000000000 */
.L_x_8:
[----:B0-----:R-:W-:Y:S05]  /*0490*/  BSYNC.RECONVERGENT B0 ;  /* 0x0000000000007941 */ /* 0x001fea0003800200 */
.L_x_7:
[----:B------:R-:W-:Y:S01]  /*04a0*/  ISETP.NE.AND P0, PT, R4, RZ, PT ;  /* 0x000000ff0400720c */ /* 0x000fe20003f05270 */
[----:B------:R-:W-:-:S12]  /*04b0*/  BSSY.RECONVERGENT B0, `(.L_x_6) ;  /* 0x0000037000007945 */ /* 0x000fd80003800200 */
[----:B------:R-:W-:Y:S05]  /*04c0*/  @!P0 BRA `(.L_x_11) ;  /* 0x0000000000d48947 */ /* 0x000fea0003800000 */
[----:B------:R-:W-:Y:S01]  /*04d0*/  ISETP.GE.U32.AND P0, PT, R4, 0x8, PT ;  /* 0x000000080400780c */ /* 0x000fe20003f06070 */
[----:B------:R-:W-:Y:S01]  /*04e0*/  BSSY.RECONVERGENT B1, `(.L_x_12) ;  /* 0x0000017000017945 */ /* 0x000fe20003800200 */
[----:B------:R-:W-:-:S04]  /*04f0*/  LOP3.LUT R2, R3, 0x7, RZ, 0xc0, !PT ;  /* 0x0000000703027812 */ /* 0x000fc800078ec0ff */
[----:B------:R-:W-:-:S07]  /*0500*/  ISETP.NE.AND P1, PT, R2, RZ, PT ;  /* 0x000000ff0200720c */ /* 0x000fce0003f25270 */
[----:B------:R-:W-:Y:S06]  /*0510*/  @!P0 BRA `(.L_x_13) ;  /* 0x00000000004c8947 */ /* 0x000fec0003800000 */
[----:B------:R-:W0:Y:S02]  /*0520*/  LDC.64 R20, c[0x0][0x380] ;  /* 0x0000e000ff147b82 */ /* 0x000e240000000a00 */
[----:B0-----:R-:W-:-:S05]  /*0530*/  IMAD.WIDE R20, R5, 0x8, R20 ;  /* 0x0000000805147825 */ /* 0x001fca00078e0214 */
[----:B------:R-:W2:Y:S04]  /*0540*/  LDG.E.64 R22, desc[UR6][R20.64] ;  /* 0x0000000614167981 */ /* 0x000ea8000c1e1b00 */
[----:B------:R-:W3:Y:S04]  /*0550*/  LDG.E.64 R16, desc[UR6][R20.64+0x8] ;  /* 0x0000080614107981 */ /* 0x000ee8000c1e1b00 */
[----:B------:R-:W4:Y:S04]  /*0560*/  LDG.E.64 R14, desc[UR6][R20.64+0x10] ;  /* 0x00001006140e7981 */ /* 0x000f28000c1e1b00 */
[----:B------:R-:W5:Y:S04]  /*0570*/  LDG.E.64 R12, desc[UR6][R20.64+0x18] ;  /* 0x00001806140c7981 */ /* 0x000f68000c1e1b00 */
[----:B------:R-:W5:Y:S04]  /*0580*/  LDG.E.64 R10, desc[UR6][R20.64+0x20] ;  /* 0x00002006140a7981 */ /* 0x000f68000c1e1b00 */
[----:B------:R-:W5:Y:S04]  /*0590*/  LDG.E.64 R8, desc[UR6][R20.64+0x28] ;  /* 0x0000280614087981 */ /* 0x000f68000c1e1b00 */
[----:B------:R-:W5:Y:S04]  /*05a0*/  LDG.E.64 R6, desc[UR6][R20.64+0x30] ;  /* 0x0000300614067981 */ /* 0x000f68000c1e1b00 */
[----:B------:R-:W5:Y:S01]  /*05b0*/  LDG.E.64 R18, desc[UR6][R20.64+0x38] ;  /* 0x0000380614127981 */ /* 0x000f62000c1e1b00 */
[----:B------:R-:W-:Y:S01]  /*05c0*/  VIADD R5, R5, 0x8 ;  /* 0x0000000805057836 */ /* 0x000fe20000000000 */
[----:B--2---:R-:W-:-:S08]  /*05d0*/  DADD R22, R26, R22 ;  /* 0x000000001a167229 */ /* 0x004fd00000000016 */
[----:B---3--:R-:W-:-:S08]  /*05e0*/  DADD R16, R22, R16 ;  /* 0x0000000016107229 */ /* 0x008fd00000000010 */
[----:B----4-:R-:W-:-:S08]  /*05f0*/  DADD R14, R16, R14 ;  /* 0x00000000100e7229 */ /* 0x010fd0000000000e */
[----:B-----5:R-:W-:-:S08]  /*0600*/  DADD R12, R14, R12 ;  /* 0x000000000e0c7229 */ /* 0x020fd0000000000c */
[----:B------:R-:W-:-:S08]  /*0610*/  DADD R10, R12, R10 ;  /* 0x000000000c0a7229 */ /* 0x000fd0000000000a */
[----:B------:R-:W-:-:S08]  /*0620*/  DADD R8, R10, R8 ;  /* 0x000000000a087229 */ /* 0x000fd00000000008 */
[----:B------:R-:W-:-:S08]  /*0630*/  DADD R6, R8, R6 ;  /* 0x0000000008067229 */ /* 0x000fd00000000006 */
[----:B------:R-:W-:-:S11]  /*0640*/  DADD R26, R6, R18 ;  /* 0x00000000061a7229 */ /* 0x000fd60000000012 */
.L_x_13:
[----:B------:R-:W-:Y:S05]  /*0650*/  BSYNC.RECONVERGENT B1 ;  /* 0x0000000000017941 */ /* 0x000fea0003800200 */
.L_x_12:
        /* <DEDUP_REMOVED lines=11> */
[----:B------:R-:W5:Y:S01]  /*0710*/  LDG.E.64 R12, desc[UR6][R2.64+0x18] ;  /* 0x00001806020c7981 */ /* 0x000f62000c1e1b00 */
[----:B------:R-:W-:Y:S01]  /*0720*/  VIADD R5, R5, 0x4 ;  /* 0x0000000405057836 */ /* 0x000fe20000000000 */
[----:B--2---:R-:W-:-:S08]  /*0730*/  DADD R6, R26, R6 ;  /* 0x000000001a067229 */ /* 0x004fd00000000006 */
[----:B---3--:R-:W-:-:S08]  /*0740*/  DADD R6, R6, R8 ;  /* 0x0000000006067229 */ /* 0x008fd00000000008 */
[----:B----4-:R-:W-:-:S08]  /*0750*/  DADD R6, R6, R10 ;  /* 0x0000000006067229 */ /* 0x010fd0000000000a */
[----:B-----5:R-:W-:-:S11]  /*0760*/  DADD R26, R6, R12 ;  /* 0x00000000061a7229 */ /* 0x020fd6000000000c */
.L_x_15:
[----:B------:R-:W-:Y:S05]  /*0770*/  BSYNC.RECONVERGENT B1 ;  /* 0x0000000000017941 */ /* 0x000fea0003800200 */
.L_x_14:
[----:B------:R-:W-:Y:S05]  /*0780*/  @!P1 BRA `(.L_x_11) ;  /* 0x0000000000249947 */ /* 0x000fea0003800000 */
[----:B------:R-:W0:Y:S01]  /*0790*/  LDC.64 R6, c[0x0][0x380] ;  /* 0x0000e000ff067b82 */ /* 0x000e220000000a00 */
[----:B------:R-:W-:-:S07]  /*07a0*/  IMAD.MOV R4, RZ, RZ, -R4 ;  /* 0x000000ffff047224 */ /* 0x000fce00078e0a04 */
.L_x_16:
[----:B0-----:R-:W-:-:S06]  /*07b0*/  IMAD.WIDE R2, R5, 0x8, R6 ;  /* 0x0000000805027825 */ /* 0x001fcc00078e0206 */
[----:B------:R-:W2:Y:S01]  /*07c0*/  LDG.E.64 R2, desc[UR6][R2.64] ;  /* 0x0000000602027981 */ /* 0x000ea2000c1e1b00 */
[----:B------:R-:W-:Y:S02]  /*07d0*/  VIADD R4, R4, 0x1 ;  /* 0x0000000104047836 */ /* 0x000fe40000000000 */
[----:B------:R-:W-:-:S03]  /*07e0*/  VIADD R5, R5, 0x1 ;  /* 0x0000000105057836 */ /* 0x000fc60000000000 */
[----:B------:R-:W-:Y:S01]  /*07f0*/  ISETP.NE.AND P0, PT, R4, RZ, PT ;  /* 0x000000ff0400720c */ /* 0x000fe20003f05270 */
[----:B--2---:R-:W-:-:S12]  /*0800*/  DADD R26, R2, R26 ;  /* 0x00000000021a7229 */ /* 0x004fd8000000001a */
[----:B------:R-:W-:Y:S05]  /*0810*/  @P0 BRA `(.L_x_16) ;  /* 0xfffffffc00e40947 */ /* 0x000fea000383ffff */
.L_x_11:
[----:B------:R-:W-:Y:S05]  /*0820*/  BSYNC.RECONVERGENT B0 ;  /* 0x0000000000007941 */ /* 0x000fea0003800200 */
.L_x_6:
[----:B------:R-:W1:Y:S01]  /*0830*/  I2F.F64 R6, UR9 ;  /* 0x0000000900067d12 */ /* 0x000e620008201c00 */
[----:B------:R-:W-:Y:S01]  /*0840*/  IMAD.MOV.U32 R2, RZ, RZ, 0x1 ;  /* 0x00000001ff027424 */ /* 0x000fe200078e00ff */
[----:B------:R-:W-:Y:S01]  /*0850*/  FSETP.GEU.AND P1, PT, |R27|, 6.5827683646048100446e-37, PT ;  /* 0x036000001b00780b */ /* 0x000fe20003f2e200 */
[----:B------:R-:W-:Y:S05]  /*0860*/  BSSY.RECONVERGENT B0, `(.L_x_17) ;  /* 0x0000011000007945 */ /* 0x000fea0003800200 */
[----:B-1----:R-:W1:Y:S02]  /*0870*/  MUFU.RCP64H R3, R7 ;  /* 0x0000000700037308 */ /* 0x002e640000001800 */
[----:B-1----:R-:W-:-:S08]  /*0880*/  DFMA R4, -R6, R2, 1 ;  /* 0x3ff000000604742b */ /* 0x002fd00000000102 */
[----:B------:R-:W-:-:S08]  /*0890*/  DFMA R4, R4, R4, R4 ;  /* 0x000000040404722b */ /* 0x000fd00000000004 */
[----:B------:R-:W-:-:S08]  /*08a0*/  DFMA R4, R2, R4, R2 ;  /* 0x000000040204722b */ /* 0x000fd00000000002 */
[----:B------:R-:W-:-:S08]  /*08b0*/  DFMA R2, -R6, R4, 1 ;  /* 0x3ff000000602742b */ /* 0x000fd00000000104 */
[----:B------:R-:W-:-:S08]  /*08c0*/  DFMA R2, R4, R2, R4 ;  /* 0x000000020402722b */ /* 0x000fd00000000004 */
[----:B------:R-:W-:-:S08]  /*08d0*/  DMUL R4, R2, R26 ;  /* 0x0000001a02047228 */ /* 0x000fd00000000000 */
[----:B------:R-:W-:-:S08]  /*08e0*/  DFMA R8, -R6, R4, R26 ;  /* 0x000000040608722b */ /* 0x000fd0000000011a */
[----:B------:R-:W-:-:S10]  /*08f0*/  DFMA R2, R2, R8, R4 ;  /* 0x000000080202722b */ /* 0x000fd40000000004 */
[----:B------:R-:W-:-:S05]  /*0900*/  FFMA R4, RZ, R7, R3 ;  /* 0x00000007ff047223 */ /* 0x000fca0000000003 */
[----:B------:R-:W-:-:S13]  /*0910*/  FSETP.GT.AND P0, PT, |R4|, 1.469367938527859385e-39, PT ;  /* 0x001000000400780b */ /* 0x000fda0003f04200 */
[----:B------:R-:W-:Y:S05]  /*0920*/  @P0 BRA P1, `(.L_x_18) ;  /* 0x0000000000100947 */ /* 0x000fea0000800000 */
[----:B------:R-:W-:Y:S01]  /*0930*/  IMAD.MOV.U32 R4, RZ, RZ, R26 ;  /* 0x000000ffff047224 */ /* 0x000fe200078e001a */
[----:B------:R-:W-:Y:S01]  /*0940*/  MOV R10, 0x970 ;  /* 0x00000970000a7802 */ /* 0x000fe20000000f00 */
[----:B------:R-:W-:-:S07]  /*0950*/  IMAD.MOV.U32 R5, RZ, RZ, R27 ;  /* 0x000000ffff057224 */ /* 0x000fce00078e001b */
[----:B0-----:R-:W-:Y:S05]  /*0960*/  CALL.REL.NOINC `($__internal_0_$__cuda_sm20_div_rn_f64_full) ;  /* 0x0000000000147944 */ /* 0x001fea0003c00000 */
.L_x_18:
[----:B0-----:R-:W-:Y:S05]  /*0970*/  BSYNC.RECONVERGENT B0 ;  /* 0x0000000000007941 */ /* 0x001fea0003800200 */
.L_x_17:
[----:B------:R-:W0:Y:S02]  /*0980*/  LDC.64 R4, c[0x0][0x388] ;  /* 0x0000e200ff047b82 */ /* 0x000e240000000a00 */
[----:B0-----:R-:W-:-:S05]  /*0990*/  IMAD.WIDE R4, R0, 0x8, R4 ;  /* 0x0000000800047825 */ /* 0x001fca00078e0204 */
[----:B------:R-:W-:Y:S01]  /*09a0*/  STG.E.64 desc[UR6][R4.64], R2 ;  /* 0x0000000204007986 */ /* 0x000fe2000c101b06 */
[----:B------:R-:W-:Y:S05]  /*09b0*/  EXIT ;  /* 0x000000000000794d */ /* 0x000fea0003800000 */
        .weak           $__internal_0_$__cuda_sm20_div_rn_f64_full
        .type           $__internal_0_$__cuda_sm20_div_rn_f64_full,@function
        .size           $__internal_0_$__cuda_sm20_div_rn_f64_full,(.L_x_32 - $__internal_0_$__cuda_sm20_div_rn_f64_full)
$__internal_0_$__cuda_sm20_div_rn_f64_full:
[C---:B------:R-:W-:Y:S01]  /*09c0*/  FSETP.GEU.AND P0, PT, |R7|.reuse, 1.469367938527859385e-39, PT ;  /* 0x001000000700780b */ /* 0x040fe20003f0e200 */
[----:B------:R-:W-:Y:S01]  /*09d0*/  IMAD.MOV.U32 R16, RZ, RZ, 0x1 ;  /* 0x00000001ff107424 */ /* 0x000fe200078e00ff */
[----:B------:R-:W-:Y:S01]  /*09e0*/  LOP3.LUT R2, R7, 0x800fffff, RZ, 0xc0, !PT ;  /* 0x800fffff07027812 */ /* 0x000fe200078ec0ff */
[----:B------:R-:W-:Y:S01]  /*09f0*/  BSSY.RECONVERGENT B1, `(.L_x_19) ;  /* 0x0000055000017945 */ /* 0x000fe20003800200 */
[C---:B------:R-:W-:Y:S02]  /*0a00*/  FSETP.GEU.AND P2, PT, |R5|.reuse, 1.469367938527859385e-39, PT ;  /* 0x001000000500780b */ /* 0x040fe40003f4e200 */
[----:B------:R-:W-:Y:S01]  /*0a10*/  LOP3.LUT R3, R2, 0x3ff00000, RZ, 0xfc, !PT ;  /* 0x3ff0000002037812 */ /* 0x000fe200078efcff */
[----:B------:R-:W-:Y:S01]  /*0a20*/  IMAD.MOV.U32 R2, RZ, RZ, R6 ;  /* 0x000000ffff027224 */ /* 0x000fe200078e0006 */
[----:B------:R-:W-:Y:S02]  /*0a30*/  LOP3.LUT R11, R5, 0x7ff00000, RZ, 0xc0, !PT ;  /* 0x7ff00000050b7812 */ /* 0x000fe400078ec0ff */
[----:B------:R-:W-:-:S03]  /*0a40*/  LOP3.LUT R14, R7, 0x7ff00000, RZ, 0xc0, !PT ;  /* 0x7ff00000070e7812 */ /* 0x000fc600078ec0ff */
[----:B------:R-:W-:Y:S01]  /*0a50*/  @!P0 DMUL R2, R6, 8.98846567431157953865e+307 ;  /* 0x7fe0000006028828 */ /* 0x000fe20000000000 */
[----:B------:R-:W-:-:S03]  /*0a60*/  ISETP.GE.U32.AND P1, PT, R11, R14, PT ;  /* 0x0000000e0b00720c */ /* 0x000fc60003f26070 */
[----:B------:R-:W-:Y:S01]  /*0a70*/  @!P2 LOP3.LUT R12, R7, 0x7ff00000, RZ, 0xc0, !PT ;  /* 0x7ff00000070ca812 */ /* 0x000fe200078ec0ff */
[----:B------:R-:W-:Y:S01]  /*0a80*/  @!P2 IMAD.MOV.U32 R18, RZ, RZ, RZ ;  /* 0x000000ffff12a224 */ /* 0x000fe200078e00ff */
[----:B------:R-:W0:Y:S02]  /*0a90*/  MUFU.RCP64H R17, R3 ;  /* 0x0000000300117308 */ /* 0x000e240000001800 */
[----:B------:R-:W-:Y:S01]  /*0aa0*/  @!P2 ISETP.GE.U32.AND P3, PT, R11, R12, PT ;  /* 0x0000000c0b00a20c */ /* 0x000fe20003f66070 */
[----:B------:R-:W-:-:S05]  /*0ab0*/  IMAD.MOV.U32 R12, RZ, RZ, 0x1ca00000 ;  /* 0x1ca00000ff0c7424 */ /* 0x000fca00078e00ff */
[----:B------:R-:W-:-:S04]  /*0ac0*/  @!P2 SEL R13, R12, 0x63400000, !P3 ;  /* 0x634000000c0da807 */ /* 0x000fc80005800000 */
[----:B------:R-:W-:-:S04]  /*0ad0*/  @!P2 LOP3.LUT R13, R13, 0x80000000, R5, 0xf8, !PT ;  /* 0x800000000d0da812 */ /* 0x000fc800078ef805 */
[----:B------:R-:W-:Y:S01]  /*0ae0*/  @!P2 LOP3.LUT R19, R13, 0x100000, RZ, 0xfc, !PT ;  /* 0x001000000d13a812 */ /* 0x000fe200078efcff */
[----:B0-----:R-:W-:-:S08]  /*0af0*/  DFMA R8, R16, -R2, 1 ;  /* 0x3ff000001008742b */ /* 0x001fd00000000802 */
[----:B------:R-:W-:-:S08]  /*0b00*/  DFMA R8, R8, R8, R8 ;  /* 0x000000080808722b */ /* 0x000fd00000000008 */
[----:B------:R-:W-:Y:S01]  /*0b10*/  DFMA R16, R16, R8, R16 ;  /* 0x000000081010722b */ /* 0x000fe20000000010 */
[----:B------:R-:W-:Y:S01]  /*0b20*/  SEL R9, R12, 0x63400000, !P1 ;  /* 0x634000000c097807 */ /* 0x000fe20004800000 */
[----:B------:R-:W-:-:S03]  /*0b30*/  IMAD.MOV.U32 R8, RZ, RZ, R4 ;  /* 0x000000ffff087224 */ /* 0x000fc600078e0004 */
[----:B------:R-:W-:-:S03]  /*0b40*/  LOP3.LUT R9, R9, 0x800fffff, R5, 0xf8, !PT ;  /* 0x800fffff09097812 */ /* 0x000fc600078ef805 */
[----:B------:R-:W-:-:S03]  /*0b50*/  DFMA R20, R16, -R2, 1 ;  /* 0x3ff000001014742b */ /* 0x000fc60000000802 */
[----:B------:R-:W-:-:S05]  /*0b60*/  @!P2 DFMA R8, R8, 2, -R18 ;  /* 0x400000000808a82b */ /* 0x000fca0000000812 */
[----:B------:R-:W-:Y:S01]  /*0b70*/  DFMA R16, R16, R20, R16 ;  /* 0x000000141010722b */ /* 0x000fe20000000010 */
[----:B------:R-:W-:Y:S02]  /*0b80*/  IMAD.MOV.U32 R21, RZ, RZ, R11 ;  /* 0x000000ffff157224 */ /* 0x000fe400078e000b */
[----:B------:R-:W-:Y:S01]  /*0b90*/  IMAD.MOV.U32 R20, RZ, RZ, R14 ;  /* 0x000000ffff147224 */ /* 0x000fe200078e000e */
[----:B------:R-:W-:Y:S02]  /*0ba0*/  @!P0 LOP3.LUT R20, R3, 0x7ff00000, RZ, 0xc0, !PT ;  /* 0x7ff0000003148812 */ /* 0x000fe400078ec0ff */
[----:B------:R-:W-:Y:S02]  /*0bb0*/  @!P2 LOP3.LUT R21, R9, 0x7ff00000, RZ, 0xc0, !PT ;  /* 0x7ff000000915a812 */ /* 0x000fe400078ec0ff */
[----:B------:R-:W-:Y:S01]  /*0bc0*/  DMUL R18, R16, R8 ;  /* 0x0000000810127228 */ /* 0x000fe20000000000 */
[----:B------:R-:W-:Y:S02]  /*0bd0*/  VIADD R22, R20, 0xffffffff ;  /* 0xffffffff14167836 */ /* 0x000fe40000000000 */
[----:B------:R-:W-:-:S05]  /*0be0*/  VIADD R13, R21, 0xffffffff ;  /* 0xffffffff150d7836 */ /* 0x000fca0000000000 */
[----:B------:R-:W-:Y:S01]  /*0bf0*/  DFMA R14, R18, -R2, R8 ;  /* 0x80000002120e722b */ /* 0x000fe20000000008 */
[----:B------:R-:W-:-:S04]  /*0c00*/  ISETP.GT.U32.AND P0, PT, R13, 0x7feffffe, PT ;  /* 0x7feffffe0d00780c */ /* 0x000fc80003f04070 */
[----:B------:R-:W-:-:S03]  /*0c10*/  ISETP.GT.U32.OR P0, PT, R22, 0x7feffffe, P0 ;  /* 0x7feffffe1600780c */ /* 0x000fc60000704470 */
[----:B------:R-:W-:-:S10]  /*0c20*/  DFMA R14, R16, R14, R18 ;  /* 0x0000000e100e722b */ /* 0x000fd40000000012 */
[----:B------:R-:W-:Y:S05]  /*0c30*/  @P0 BRA `(.L_x_20) ;  /* 0x00000000006c0947 */ /* 0x000fea0003800000 */
[----:B------:R-:W-:-:S04]  /*0c40*/  LOP3.LUT R16, R7, 0x7ff00000, RZ, 0xc0, !PT ;  /* 0x7ff0000007107812 */ /* 0x000fc800078ec0ff */
[CC--:B------:R-:W-:Y:S02]  /*0c50*/  VIADDMNMX R4, R11.reuse, -R16.reuse, 0xb9600000, !PT ;  /* 0xb96000000b047446 */ /* 0x0c0fe40007800910 */
[----:B------:R-:W-:Y:S02]  /*0c60*/  ISETP.GE.U32.AND P0, PT, R11, R16, PT ;  /* 0x000000100b00720c */ /* 0x000fe40003f06070 */
[----:B------:R-:W-:Y:S02]  /*0c70*/  VIMNMX R4, PT, PT, R4, 0x46a00000, PT ;  /* 0x46a0000004047848 */ /* 0x000fe40003fe0100 */
[----:B------:R-:W-:-:S05]  /*0c80*/  SEL R11, R12, 0x63400000, !P0 ;  /* 0x634000000c0b7807 */ /* 0x000fca0004000000 */
[----:B------:R-:W-:Y:S02]  /*0c90*/  IMAD.IADD R11, R4, 0x1, -R11 ;  /* 0x00000001040b7824 */ /* 0x000fe400078e0a0b */
[----:B------:R-:W-:Y:S02]  /*0ca0*/  IMAD.MOV.U32 R4, RZ, RZ, RZ ;  /* 0x000000ffff047224 */ /* 0x000fe400078e00ff */
[----:B------:R-:W-:-:S06]  /*0cb0*/  VIADD R5, R11, 0x7fe00000 ;  /* 0x7fe000000b057836 */ /* 0x000fcc0000000000 */
[----:B------:R-:W-:-:S10]  /*0cc0*/  DMUL R12, R14, R4 ;  /* 0x000000040e0c7228 */ /* 0x000fd40000000000 */
[----:B------:R-:W-:-:S13]  /*0cd0*/  FSETP.GTU.AND P0, PT, |R13|, 1.469367938527859385e-39, PT ;  /* 0x001000000d00780b */ /* 0x000fda0003f0c200 */
[----:B------:R-:W-:Y:S05]  /*0ce0*/  @P0 BRA `(.L_x_21) ;  /* 0x0000000000940947 */ /* 0x000fea0003800000 */
[----:B------:R-:W-:Y:S01]  /*0cf0*/  DFMA R2, R14, -R2, R8 ;  /* 0x800000020e02722b */ /* 0x000fe20000000008 */
[----:B------:R-:W-:-:S09]  /*0d00*/  IMAD.MOV.U32 R4, RZ, RZ, RZ ;  /* 0x000000ffff047224 */ /* 0x000fd200078e00ff */
[C---:B------:R-:W-:Y:S02]  /*0d10*/  FSETP.NEU.AND P0, PT, R3.reuse, RZ, PT ;  /* 0x000000ff0300720b */ /* 0x040fe40003f0d000 */
[----:B------:R-:W-:-:S04]  /*0d20*/  LOP3.LUT R7, R3, 0x80000000, R7, 0x48, !PT ;  /* 0x8000000003077812 */ /* 0x000fc800078e4807 */
[----:B------:R-:W-:-:S07]  /*0d30*/  LOP3.LUT R5, R7, R5, RZ, 0xfc, !PT ;  /* 0x0000000507057212 */ /* 0x000fce00078efcff */
[----:B------:R-:W-:Y:S05]  /*0d40*/  @!P0 BRA `(.L_x_21) ;  /* 0x00000000007c8947 */ /* 0x000fea0003800000 */
[----:B------:R-:W-:Y:S01]  /*0d50*/  IMAD.MOV R3, RZ, RZ, -R11 ;  /* 0x000000ffff037224 */ /* 0x000fe200078e0a0b */
[----:B------:R-:W-:Y:S01]  /*0d60*/  DMUL.RP R4, R14, R4 ;  /* 0x000000040e047228 */ /* 0x000fe20000008000 */
[----:B------:R-:W-:-:S06]  /*0d70*/  IMAD.MOV.U32 R2, RZ, RZ, RZ ;  /* 0x000000ffff027224 */ /* 0x000fcc00078e00ff */
[----:B------:R-:W-:-:S03]  /*0d80*/  DFMA R2, R12, -R2, R14 ;  /* 0x800000020c02722b */ /* 0x000fc6000000000e */
[----:B------:R-:W-:-:S03]  /*0d90*/  LOP3.LUT R7, R5, R7, RZ, 0x3c, !PT ;  /* 0x0000000705077212 */ /* 0x000fc600078e3cff */
[----:B------:R-:W-:-:S04]  /*0da0*/  IADD3 R2, PT, PT, -R11, -0x43300000, RZ ;  /* 0xbcd000000b027810 */ /* 0x000fc80007ffe1ff */
[----:B------:R-:W-:-:S04]  /*0db0*/  FSETP.NEU.AND P0, PT, |R3|, R2, PT ;  /* 0x000000020300720b */ /* 0x000fc80003f0d200 */
[----:B------:R-:W-:Y:S02]  /*0dc0*/  FSEL R12, R4, R12, !P0 ;  /* 0x0000000c040c7208 */ /* 0x000fe40004000000 */
[----:B------:R-:W-:Y:S01]  /*0dd0*/  FSEL R13, R7, R13, !P0 ;  /* 0x0000000d070d7208 */ /* 0x000fe20004000000 */
[----:B------:R-:W-:Y:S06]  /*0de0*/  BRA `(.L_x_21) ;  /* 0x0000000000547947 */ /* 0x000fec0003800000 */
.L_x_20:
[----:B------:R-:W-:-:S14]  /*0df0*/  DSETP.NAN.AND P0, PT, R4, R4, PT ;  /* 0x000000040400722a */ /* 0x000fdc0003f08000 */
[----:B------:R-:W-:Y:S05]  /*0e00*/  @P0 BRA `(.L_x_22) ;  /* 0x0000000000440947 */ /* 0x000fea0003800000 */
[----:B------:R-:W-:-:S14]  /*0e10*/  DSETP.NAN.AND P0, PT, R6, R6, PT ;  /* 0x000000060600722a */ /* 0x000fdc0003f08000 */
[----:B------:R-:W-:Y:S05]  /*0e20*/  @P0 BRA `(.L_x_23) ;  /* 0x0000000000300947 */ /* 0x000fea0003800000 */
[----:B------:R-:W-:Y:S01]  /*0e30*/  ISETP.NE.AND P0, PT, R21, R20, PT ;  /* 0x000000141500720c */ /* 0x000fe20003f05270 */
[----:B------:R-:W-:Y:S02]  /*0e40*/  IMAD.MOV.U32 R12, RZ, RZ, 0x0 ;  /* 0x00000000ff0c7424 */ /* 0x000fe400078e00ff */
[----:B------:R-:W-:-:S10]  /*0e50*/  IMAD.MOV.U32 R13, RZ, RZ, -0x80000 ;  /* 0xfff80000ff0d7424 */ /* 0x000fd400078e00ff */
[----:B------:R-:W-:Y:S05]  /*0e60*/  @!P0 BRA `(.L_x_21) ;  /* 0x0000000000348947 */ /* 0x000fea0003800000 */
[----:B------:R-:W-:Y:S02]  /*0e70*/  ISETP.NE.AND P0, PT, R21, 0x7ff00000, PT ;  /* 0x7ff000001500780c */ /* 0x000fe40003f05270 */
[----:B------:R-:W-:Y:S02]  /*0e80*/  LOP3.LUT R13, R5, 0x80000000, R7, 0x48, !PT ;  /* 0x80000000050d7812 */ /* 0x000fe400078e4807 */
[----:B------:R-:W-:-:S13]  /*0e90*/  ISETP.EQ.OR P0, PT, R20, RZ, !P0 ;  /* 0x000000ff1400720c */ /* 0x000fda0004702670 */
[----:B------:R-:W-:Y:S01]  /*0ea0*/  @P0 LOP3.LUT R2, R13, 0x7ff00000, RZ, 0xfc, !PT ;  /* 0x7ff000000d020812 */ /* 0x000fe200078efcff */
[----:B------:R-:W-:Y:S02]  /*0eb0*/  @!P0 IMAD.MOV.U32 R12, RZ, RZ, RZ ;  /* 0x000000ffff0c8224 */ /* 0x000fe400078e00ff */
[----:B------:R-:W-:Y:S02]  /*0ec0*/  @P0 IMAD.MOV.U32 R12, RZ, RZ, RZ ;  /* 0x000000ffff0c0224 */ /* 0x000fe400078e00ff */
[----:B------:R-:W-:Y:S01]  /*0ed0*/  @P0 IMAD.MOV.U32 R13, RZ, RZ, R2 ;  /* 0x000000ffff0d0224 */ /* 0x000fe200078e0002 */
[----:B------:R-:W-:Y:S06]  /*0ee0*/  BRA `(.L_x_21) ;  /* 0x0000000000147947 */ /* 0x000fec0003800000 */
.L_x_23:
[----:B------:R-:W-:Y:S01]  /*0ef0*/  LOP3.LUT R13, R7, 0x80000, RZ, 0xfc, !PT ;  /* 0x00080000070d7812 */ /* 0x000fe200078efcff */
[----:B------:R-:W-:Y:S01]  /*0f00*/  IMAD.MOV.U32 R12, RZ, RZ, R6 ;  /* 0x000000ffff0c7224 */ /* 0x000fe200078e0006 */
[----:B------:R-:W-:Y:S06]  /*0f10*/  BRA `(.L_x_21) ;  /* 0x0000000000087947 */ /* 0x000fec0003800000 */
.L_x_22:
[----:B------:R-:W-:Y:S01]  /*0f20*/  LOP3.LUT R13, R5, 0x80000, RZ, 0xfc, !PT ;  /* 0x00080000050d7812 */ /* 0x000fe200078efcff */
[----:B------:R-:W-:-:S07]  /*0f30*/  IMAD.MOV.U32 R12, RZ, RZ, R4 ;  /* 0x000000ffff0c7224 */ /* 0x000fce00078e0004 */
.L_x_21:
[----:B------:R-:W-:Y:S05]  /*0f40*/  BSYNC.RECONVERGENT B1 ;  /* 0x0000000000017941 */ /* 0x000fea0003800200 */
.L_x_19:
[----:B------:R-:W-:Y:S02]  /*0f50*/  IMAD.MOV.U32 R11, RZ, RZ, 0x0 ;  /* 0x00000000ff0b7424 */ /* 0x000fe400078e00ff */
[----:B------:R-:W-:Y:S02]  /*0f60*/  IMAD.MOV.U32 R2, RZ, RZ, R12 ;  /* 0x000000ffff027224 */ /* 0x000fe400078e000c */
[----:B------:R-:W-:Y:S01]  /*0f70*/  IMAD.MOV.U32 R3, RZ, RZ, R13 ;  /* 0x000000ffff037224 */ /* 0x000fe200078e000d */
[----:B------:R-:W-:Y:S06]  /*0f80*/  RET.REL.NODEC R10 `(_Z15movingAvgKernelPKdPdii) ;  /* 0xfffffff00a1c7950 */ /* 0x000fec0003c3ffff */
.L_x_24:
        /* <DEDUP_REMOVED lines=15> */
.L_x_32:


//--------------------- .text._Z9sumKernelPKdPdi  --------------------------
	.section	.text._Z9sumKernelPKdPdi,"ax",@progbits
	.align	128
        .global         _Z9sumKernelPKdPdi
        .type           _Z9sumKernelPKdPdi,@function
        .size           _Z9sumKernelPKdPdi,(.L_x_35 - _Z9sumKernelPKdPdi)
        .other          _Z9sumKernelPKdPdi,@"STO_CUDA_ENTRY STV_DEFAULT"
_Z9sumKernelPKdPdi:
.text._Z9sumKernelPKdPdi:
[----:B------:R-:W-:Y:S01]  /*0000*/  LDC R1, c[0x0][0x37c] ;  /* 0x0000df00ff017b82 */ /* 0x000fe20000000800 */
[----:B------:R-:W0:Y:S07]  /*0010*/  S2R R2, SR_TID.X ;  /* 0x0000000000027919 */ /* 0x000e2e0000002100 */
[----:B------:R-:W0:Y:S01]  /*0020*/  S2UR UR6, SR_CTAID.X ;  /* 0x00000000000679c3 */ /* 0x000e220000002500 */
[----:B------:R-:W1:Y:S01]  /*0030*/  LDCU UR8, c[0x0][0x390] ;  /* 0x00007200ff0877ac */ /* 0x000e620008000800 */
[----:B------:R-:W-:Y:S01]  /*0040*/  BSSY.RECONVERGENT B0, `(.L_x_25) ;  /* 0x0000047000007945 */ /* 0x000fe20003800200 */
[----:B------:R-:W-:Y:S01]  /*0050*/  CS2R R4, SRZ ;  /* 0x0000000000047805 */ /* 0x000fe2000001ff00 */
[----:B------:R-:W2:Y:S04]  /*0060*/  LDCU.64 UR4, c[0x0][0x358] ;  /* 0x00006b00ff0477ac */ /* 0x000ea80008000a00 */
[----:B------:R-:W0:Y:S01]  /*0070*/  LDC R3, c[0x0][0x360] ;  /* 0x0000d800ff037b82 */ /* 0x000e220000000800 */
[----:B------:R-:W3:Y:S01]  /*0080*/  LDCU UR7, c[0x0][0x370] ;  /* 0x00006e00ff0777ac */ /* 0x000ee20008000800 */
[----:B0-----:R-:W-:-:S02]  /*0090*/  IMAD R2, R3, UR6, R2 ;  /* 0x0000000603027c24 */ /* 0x001fc4000f8e0202 */
[----:B---3--:R-:W-:-:S03]  /*00a0*/  IMAD R3, R3, UR7, RZ ;  /* 0x0000000703037c24 */ /* 0x008fc6000f8e02ff */
[----:B-1----:R-:W-:-:S13]  /*00b0*/  ISETP.GE.AND P0, PT, R2, UR8, PT ;  /* 0x0000000802007c0c */ /* 0x002fda000bf06270 */
[----:B--2---:R-:W-:Y:S05]  /*00c0*/  @P0 BRA `(.L_x_26) ;  /* 0x0000000000f80947 */ /* 0x004fea0003800000 */
[----:B------:R-:W0:Y:S01]  /*00d0*/  I2F.U32.RP R8, R3 ;  /* 0x0000000300087306 */ /* 0x000e220000209000 */
[----:B------:R-:W-:Y:S01]  /*00e0*/  IADD3 R0, PT, PT, R2, R3, RZ ;  /* 0x0000000302007210 */ /* 0x000fe20007ffe0ff */
[----:B------:R-:W-:Y:S01]  /*00f0*/  IMAD.MOV R9, RZ, RZ, -R3 ;  /* 0x000000ffff097224 */ /* 0x000fe200078e0a03 */
[----:B------:R-:W-:Y:S01]  /*0100*/  ISETP.NE.U32.AND P2, PT, R3, RZ, PT ;  /* 0x000000ff0300720c */ /* 0x000fe20003f45070 */
[----:B------:R-:W-:Y:S01]  /*0110*/  BSSY.RECONVERGENT B1, `(.L_x_27) ;  /* 0x0000028000017945 */ /* 0x000fe20003800200 */
[C---:B------:R-:W-:Y:S02]  /*0120*/  ISETP.GE.AND P0, PT, R0.reuse, UR8, PT ;  /* 0x0000000800007c0c */ /* 0x040fe4000bf06270 */
[----:B------:R-:W-:Y:S02]  /*0130*/  VIMNMX R7, PT, PT, R0, UR8, !PT ;  /* 0x0000000800077c48 */ /* 0x000fe4000ffe0100 */
[----:B------:R-:W-:-:S04]  /*0140*/  SEL R6, RZ, 0x1, P0 ;  /* 0x00000001ff067807 */ /* 0x000fc80000000000 */
[----:B------:R-:W-:Y:S01]  /*0150*/  IADD3 R0, PT, PT, R7, -R0, -R6 ;  /* 0x8000000007007210 */ /* 0x000fe20007ffe806 */
[----:B0-----:R-:W0:Y:S02]  /*0160*/  MUFU.RCP R8, R8 ;  /* 0x0000000800087308 */ /* 0x001e240000001000 */
[----:B0-----:R-:W-:-:S06]  /*0170*/  VIADD R4, R8, 0xffffffe ;  /* 0x0ffffffe08047836 */ /* 0x001fcc0000000000 */
[----:B------:R0:W1:Y:S02]  /*0180*/  F2I.FTZ.U32.TRUNC.NTZ R5, R4 ;  /* 0x0000000400057305 */ /* 0x000064000021f000 */
[----:B0-----:R-:W-:Y:S02]  /*0190*/  IMAD.MOV.U32 R4, RZ, RZ, RZ ;  /* 0x000000ffff047224 */ /* 0x001fe400078e00ff */
[----:B-1----:R-:W-:-:S04]  /*01a0*/  IMAD R9, R9, R5, RZ ;  /* 0x0000000509097224 */ /* 0x002fc800078e02ff */
[----:B------:R-:W-:-:S06]  /*01b0*/  IMAD.HI.U32 R5, R5, R9, R4 ;  /* 0x0000000905057227 */ /* 0x000fcc00078e0004 */
[----:B------:R-:W-:-:S04]  /*01c0*/  IMAD.HI.U32 R5, R5, R0, RZ ;  /* 0x0000000005057227 */ /* 0x000fc800078e00ff */
[----:B------:R-:W-:-:S04]  /*01d0*/  IMAD.MOV R4, RZ, RZ, -R5 ;  /* 0x000000ffff047224 */ /* 0x000fc800078e0a05 */
[----:B------:R-:W-:-:S05]  /*01e0*/  IMAD R0, R3, R4, R0 ;  /* 0x0000000403007224 */ /* 0x000fca00078e0200 */
[----:B------:R-:W-:-:S13]  /*01f0*/  ISETP.GE.U32.AND P0, PT, R0, R3, PT ;  /* 0x000000030000720c */ /* 0x000fda0003f06070 */
[----:B------:R-:W-:Y:S01]  /*0200*/  @P0 IADD3 R0, PT, PT, -R3, R0, RZ ;  /* 0x0000000003000210 */ /* 0x000fe20007ffe1ff */
[----:B------:R-:W-:-:S03]  /*0210*/  @P0 VIADD R5, R5, 0x1 ;  /* 0x0000000105050836 */ /* 0x000fc60000000000 */
[----:B------:R-:W-:-:S13]  /*0220*/  ISETP.GE.U32.AND P1, PT, R0, R3, PT ;  /* 0x000000030000720c */ /* 0x000fda0003f26070 */
[----:B------:R-:W-:Y:S01]  /*0230*/  @P1 VIADD R5, R5, 0x1 ;  /* 0x0000000105051836 */ /* 0x000fe20000000000 */
[----:B------:R-:W-:-:S04]  /*0240*/  @!P2 LOP3.LUT R5, RZ, R3, RZ, 0x33, !PT ;  /* 0x00000003ff05a212 */ /* 0x000fc800078e33ff */
[----:B------:R-:W-:Y:S02]  /*0250*/  IADD3 R6, PT, PT, R6, R5, RZ ;  /* 0x0000000506067210 */ /* 0x000fe40007ffe0ff */
[----:B------:R-:W-:Y:S02]  /*0260*/  CS2R R4, SRZ ;  /* 0x0000000000047805 */ /* 0x000fe4000001ff00 */
[C---:B------:R-:W-:Y:S02]  /*0270*/  LOP3.LUT R0, R6.reuse, 0x3, RZ, 0xc0, !PT ;  /* 0x0000000306007812 */ /* 0x040fe400078ec0ff */
[----:B------:R-:W-:Y:S02]  /*0280*/  ISETP.GE.U32.AND P1, PT, R6, 0x3, PT ;  /* 0x000000030600780c */ /* 0x000fe40003f26070 */
[----:B------:R-:W-:Y:S01]  /*0290*/  ISETP.NE.AND P0, PT, R0, 0x3, PT ;  /* 0x000000030000780c */ /* 0x000fe20003f05270 */
[----:B------:R-:W-:-:S12]  /*02a0*/  IMAD.MOV.U32 R0, RZ, RZ, R2 ;  /* 0x000000ffff007224 */ /* 0x000fd800078e0002 */
[----:B------:R-:W-:Y:S05]  /*02b0*/  @!P0 BRA `(.L_x_28) ;  /* 0x0000000000348947 */ /* 0x000fea0003800000 */
[----:B------:R-:W0:Y:S01]  /*02c0*/  LDC.64 R8, c[0x0][0x380] ;  /* 0x0000e000ff087b82 */ /* 0x000e220000000a00 */
[----:B------:R-:W-:Y:S01]  /*02d0*/  VIADD R6, R6, 0x1 ;  /* 0x0000000106067836 */ /* 0x000fe20000000000 */
[----:B------:R-:W-:Y:S02]  /*02e0*/  MOV R0, R2 ;  /* 0x0000000200007202 */ /* 0x000fe40000000f00 */
[----:B------:R-:W-:Y:S02]  /*02f0*/  CS2R R4, SRZ ;  /* 0x0000000000047805 */ /* 0x000fe4000001ff00 */
[----:B------:R-:W-:-:S05]  /*0300*/  LOP3.LUT R6, R6, 0x3, RZ, 0xc0, !PT ;  /* 0x0000000306067812 */ /* 0x000fca00078ec0ff */
[----:B------:R-:W-:-:S07]  /*0310*/  IMAD.MOV R10, RZ, RZ, -R6 ;  /* 0x000000ffff0a7224 */ /* 0x000fce00078e0a06 */
.L_x_29:
[----:B0-----:R-:W-:-:S06]  /*0320*/  IMAD.WIDE R6, R0, 0x8, R8 ;  /* 0x0000000800067825 */ /* 0x001fcc00078e0208 */
[----:B------:R-:W2:Y:S01]  /*0330*/  LDG.E.64 R6, desc[UR4][R6.64] ;  /* 0x0000000406067981 */ /* 0x000ea2000c1e1b00 */
[----:B------:R-:W-:Y:S01]  /*0340*/  IADD3 R10, PT, PT, R10, 0x1, RZ ;  /* 0x000000010a0a7810 */ /* 0x000fe20007ffe0ff */
[----:B------:R-:W-:-:S03]  /*0350*/  IMAD.IADD R0, R3, 0x1, R0 ;  /* 0x0000000103007824 */ /* 0x000fc600078e0200 */
[----:B------:R-:W-:Y:S01]  /*0360*/  ISETP.NE.AND P0, PT, R10, RZ, PT ;  /* 0x000000ff0a00720c */ /* 0x000fe20003f05270 */
[----:B--2---:R-:W-:-:S12]  /*0370*/  DADD R4, R6, R4 ;  /* 0x0000000006047229 */ /* 0x004fd80000000004 */
[----:B------:R-:W-:Y:S05]  /*0380*/  @P0 BRA `(.L_x_29) ;  /* 0xfffffffc00e40947 */ /* 0x000fea000383ffff */
.L_x_28:
[----:B------:R-:W-:Y:S05]  /*0390*/  BSYNC.RECONVERGENT B1 ;  /* 0x0000000000017941 */ /* 0x000fea0003800200 */
.L_x_27:
[----:B------:R-:W-:Y:S05]  /*03a0*/  @!P1 BRA `(.L_x_26) ;  /* 0x0000000000409947 */ /* 0x000fea0003800000 */
.L_x_30:
[----:B------:R-:W0:Y:S02]  /*03b0*/  LDC.64 R6, c[0x0][0x380] ;  /* 0x0000e000ff067b82 */ /* 0x000e240000000a00 */
[----:B0-----:R-:W-:-:S05]  /*03c0*/  IMAD.WIDE R18, R0, 0x8, R6 ;  /* 0x0000000800127825 */ /* 0x001fca00078e0206 */
[----:B------:R-:W2:Y:S01]  /*03d0*/  LDG.E.64 R6, desc[UR4][R18.64] ;  /* 0x0000000412067981 */ /* 0x000ea2000c1e1b00 */
[----:B------:R-:W-:-:S05]  /*03e0*/  IMAD.WIDE R8, R3, 0x8, R18 ;  /* 0x0000000803087825 */ /* 0x000fca00078e0212 */
[----:B------:R-:W3:Y:S01]  /*03f0*/  LDG.E.64 R10, desc[UR4][R8.64] ;  /* 0x00000004080a7981 */ /* 0x000ee2000c1e1b00 */
[----:B------:R-:W-:-:S05]  /*0400*/  IMAD.WIDE R12, R3, 0x8, R8 ;  /* 0x00000008030c7825 */ /* 0x000fca00078e0208 */
[----:B------:R-:W4:Y:S01]  /*0410*/  LDG.E.64 R14, desc[UR4][R12.64] ;  /* 0x000000040c0e7981 */ /* 0x000f22000c1e1b00 */
[----:B------:R-:W-:-:S06]  /*0420*/  IMAD.WIDE R16, R3, 0x8, R12 ;  /* 0x0000000803107825 */ /* 0x000fcc00078e020c */
[----:B------:R-:W5:Y:S01]  /*0430*/  LDG.E.64 R16, desc[UR4][R16.64] ;  /* 0x0000000410107981 */ /* 0x000f62000c1e1b00 */
[----:B------:R-:W-:-:S04]  /*0440*/  LEA R0, R3, R0, 0x2 ;  /* 0x0000000003007211 */ /* 0x000fc800078e10ff */
[----:B------:R-:W-:Y:S01]  /*0450*/  ISETP.GE.AND P0, PT, R0, UR8, PT ;  /* 0x0000000800007c0c */ /* 0x000fe2000bf06270 */
[----:B--2---:R-:W-:-:S08]  /*0460*/  DADD R6, R6, R4 ;  /* 0x0000000006067229 */ /* 0x004fd00000000004 */
[----:B---3--:R-:W-:-:S08]  /*0470*/  DADD R6, R6, R10 ;  /* 0x0000000006067229 */ /* 0x008fd0000000000a */
[----:B----4-:R-:W-:-:S08]  /*0480*/  DADD R6, R6, R14 ;  /* 0x0000000006067229 */ /* 0x010fd0000000000e */
[----:B-----5:R-:W-:Y:S01]  /*0490*/  DADD R4, R6, R16 ;  /* 0x0000000006047229 */ /* 0x020fe20000000010 */
[----:B------:R-:W-:Y:S10]  /*04a0*/  @!P0 BRA `(.L_x_30) ;  /* 0xfffffffc00c08947 */ /* 0x000ff4000383ffff */
.L_x_26:
[----:B------:R-:W-:Y:S05]  /*04b0*/  BSYNC.RECONVERGENT B0 ;  /* 0x0000000000007941 */ /* 0x000fea0003800200 */
.L_x_25:
[----:B------:R-:W-:-:S13]  /*04c0*/  ISETP.GE.AND P0, PT, R2, R3, PT ;  /* 0x000000030200720c */ /* 0x000fda0003f06270 */
[----:B------:R-:W-:Y:S05]  /*04d0*/  @P0 EXIT ;  /* 0x000000000000094d */ /* 0x000fea0003800000 */
[----:B------:R-:W0:Y:S02]  /*04e0*/  LDC.64 R6, c[0x0][0x388] ;  /* 0x0000e200ff067b82 */ /* 0x000e240000000a00 */
[----:B0-----:R-:W-:-:S05]  /*04f0*/  IMAD.WIDE R2, R2, 0x8, R6 ;  /* 0x0000000802027825 */ /* 0x001fca00078e0206 */
[----:B------:R-:W-:Y:S01]  /*0500*/  STG.E.64 desc[UR4][R2.64], R4 ;  /* 0x0000000402007986 */ /* 0x000fe2000c101b04 */
[----:B------:R-:W-:Y:S05]  /*0510*/  EXIT ;  /* 0x000000000000794d */ /* 0x000fea0003800000 */
.L_x_31:
        /* <DEDUP_REMOVED lines=14> */
.L_x_35:


//--------------------- .nv.shared.reserved.0     --------------------------
	.section	.nv.shared.reserved.0,"aw",@nobits
	.weak		__nv_reservedSMEM_offset_0_alias
	.size		__nv_reservedSMEM_offset_0_alias, 0, 64
	.other		__nv_reservedSMEM_offset_0_alias,@"STO_CUDA_RESERVED_SHARED STV_DEFAULT"
__nv_reservedSMEM_offset_0_alias:
	.zero		0
	.zero		64


//--------------------- .nv.constant0._Z13anomalyKernelPKdS0_iidPi --------------------------
	.section	.nv.constant0._Z13anomalyKernelPKdS0_iidPi,"a",@progbits
	.sectionflags	@""
	.align	4
.nv.constant0._Z13anomalyKernelPKdS0_iidPi:
	.zero		936


//--------------------- .nv.constant0._Z15movingAvgKernelPKdPdii --------------------------
	.section	.nv.constant0._Z15movingAvgKernelPKdPdii,"a",@progbits
	.sectionflags	@""
	.align	4
.nv.constant0._Z15movingAvgKernelPKdPdii:
	.zero		920


//--------------------- .nv.constant0._Z9sumKernelPKdPdi --------------------------
	.section	.nv.constant0._Z9sumKernelPKdPdi,"a",@progbits
	.sectionflags	@""
	.align	4
.nv.constant0._Z9sumKernelPKdPdi:
	.zero		916


//--------------------- SYMBOLS --------------------------

	.type		.nv.reservedSmem.offset0,@object
	.size		.nv.reservedSmem.offset0,0x4
